//
// Generated by NVIDIA NVVM Compiler
//
// Compiler Build ID: CL-36424714
// Cuda compilation tools, release 13.0, V13.0.88
// Based on NVVM 20.0.0
//

.version 9.0
.target sm_100
.address_size 64

	// .globl	_Z18executeSecondLayerPfS_S_
.const .align 4 .b8 kernelTemplate2[100] = {0, 0, 0, 0, 1, 0, 0, 0, 2, 0, 0, 0, 3, 0, 0, 0, 4, 0, 0, 0, 13, 0, 0, 0, 14, 0, 0, 0, 15, 0, 0, 0, 16, 0, 0, 0, 17, 0, 0, 0, 26, 0, 0, 0, 27, 0, 0, 0, 28, 0, 0, 0, 29, 0, 0, 0, 30, 0, 0, 0, 39, 0, 0, 0, 40, 0, 0, 0, 41, 0, 0, 0, 42, 0, 0, 0, 43, 0, 0, 0, 52, 0, 0, 0, 53, 0, 0, 0, 54, 0, 0, 0, 55, 0, 0, 0, 56};

.visible .entry _Z18executeSecondLayerPfS_S_(
	.param .u64 .ptr .align 1 _Z18executeSecondLayerPfS_S__param_0,
	.param .u64 .ptr .align 1 _Z18executeSecondLayerPfS_S__param_1,
	.param .u64 .ptr .align 1 _Z18executeSecondLayerPfS_S__param_2
)
{
	.reg .pred 	%p<7>;
	.reg .b32 	%r<31>;
	.reg .b32 	%f<63>;
	.reg .b64 	%rd<49>;
	.reg .b64 	%fd<5>;

	ld.param.u64 	%rd9, [_Z18executeSecondLayerPfS_S__param_0];
	ld.param.u64 	%rd10, [_Z18executeSecondLayerPfS_S__param_1];
	ld.param.u64 	%rd7, [_Z18executeSecondLayerPfS_S__param_2];
	cvta.to.global.u64 	%rd1, %rd9;
	cvta.to.global.u64 	%rd11, %rd10;
	mov.u32 	%r1, %ctaid.x;
	mov.u32 	%r2, %tid.x;
	mov.u32 	%r3, %tid.y;
	mul.lo.s32 	%r9, %r1, 156;
	shl.b32 	%r10, %r2, 1;
	mul.wide.u32 	%rd12, %r9, 4;
	add.s64 	%rd13, %rd11, %rd12;
	ld.global.f32 	%f5, [%rd13];
	add.f32 	%f6, %f5, 0f00000000;
	setp.eq.s32 	%p1, %r1, 1;
	or.b32  	%r11, %r3, %r2;
	setp.eq.s32 	%p2, %r11, 0;
	add.f32 	%f7, %f6, 0f00000000;
	selp.f32 	%f8, %f7, %f6, %p2;
	selp.f32 	%f62, %f8, %f6, %p1;
	mad.lo.s32 	%r12, %r3, 26, %r10;
	mov.u32 	%r4, %ctaid.y;
	mad.lo.s32 	%r5, %r4, 1014, %r12;
	mul.wide.u32 	%rd14, %r1, 624;
	add.s64 	%rd15, %rd14, %rd11;
	add.s64 	%rd47, %rd15, 24;
	mov.u64 	%rd16, kernelTemplate2;
	add.s64 	%rd48, %rd16, 4;
	mov.b32 	%r30, 0;
$L__BB0_1:
	ld.const.u32 	%r13, [%rd48+-4];
	add.s32 	%r14, %r5, %r13;
	mul.wide.u32 	%rd17, %r14, 4;
	add.s64 	%rd18, %rd1, %rd17;
	ld.global.f32 	%f9, [%rd18];
	ld.global.f32 	%f10, [%rd47+-20];
	fma.rn.f32 	%f11, %f9, %f10, %f62;
	add.s32 	%r15, %r14, 169;
	mul.wide.u32 	%rd19, %r15, 4;
	add.s64 	%rd20, %rd1, %rd19;
	ld.global.f32 	%f12, [%rd20];
	ld.global.f32 	%f13, [%rd47+-16];
	fma.rn.f32 	%f14, %f12, %f13, %f11;
	add.s32 	%r16, %r14, 338;
	mul.wide.u32 	%rd21, %r16, 4;
	add.s64 	%rd22, %rd1, %rd21;
	ld.global.f32 	%f15, [%rd22];
	ld.global.f32 	%f16, [%rd47+-12];
	fma.rn.f32 	%f17, %f15, %f16, %f14;
	add.s32 	%r17, %r14, 507;
	mul.wide.u32 	%rd23, %r17, 4;
	add.s64 	%rd24, %rd1, %rd23;
	ld.global.f32 	%f18, [%rd24];
	ld.global.f32 	%f19, [%rd47+-8];
	fma.rn.f32 	%f20, %f18, %f19, %f17;
	add.s32 	%r18, %r14, 676;
	mul.wide.u32 	%rd25, %r18, 4;
	add.s64 	%rd26, %rd1, %rd25;
	ld.global.f32 	%f21, [%rd26];
	ld.global.f32 	%f22, [%rd47+-4];
	fma.rn.f32 	%f23, %f21, %f22, %f20;
	add.s32 	%r19, %r14, 845;
	mul.wide.u32 	%rd27, %r19, 4;
	add.s64 	%rd28, %rd1, %rd27;
	ld.global.f32 	%f24, [%rd28];
	ld.global.f32 	%f25, [%rd47];
	fma.rn.f32 	%f3, %f24, %f25, %f23;
	setp.eq.s32 	%p3, %r30, 24;
	@%p3 bra 	$L__BB0_3;
	ld.const.u32 	%r20, [%rd48];
	add.s32 	%r21, %r5, %r20;
	mul.wide.u32 	%rd29, %r21, 4;
	add.s64 	%rd30, %rd1, %rd29;
	ld.global.f32 	%f26, [%rd30];
	ld.global.f32 	%f27, [%rd47+4];
	fma.rn.f32 	%f28, %f26, %f27, %f3;
	add.s32 	%r22, %r21, 169;
	mul.wide.u32 	%rd31, %r22, 4;
	add.s64 	%rd32, %rd1, %rd31;
	ld.global.f32 	%f29, [%rd32];
	ld.global.f32 	%f30, [%rd47+8];
	fma.rn.f32 	%f31, %f29, %f30, %f28;
	add.s32 	%r23, %r21, 338;
	mul.wide.u32 	%rd33, %r23, 4;
	add.s64 	%rd34, %rd1, %rd33;
	ld.global.f32 	%f32, [%rd34];
	ld.global.f32 	%f33, [%rd47+12];
	fma.rn.f32 	%f34, %f32, %f33, %f31;
	add.s32 	%r24, %r21, 507;
	mul.wide.u32 	%rd35, %r24, 4;
	add.s64 	%rd36, %rd1, %rd35;
	ld.global.f32 	%f35, [%rd36];
	ld.global.f32 	%f36, [%rd47+16];
	fma.rn.f32 	%f37, %f35, %f36, %f34;
	add.s32 	%r25, %r21, 676;
	mul.wide.u32 	%rd37, %r25, 4;
	add.s64 	%rd38, %rd1, %rd37;
	ld.global.f32 	%f38, [%rd38];
	ld.global.f32 	%f39, [%rd47+20];
	fma.rn.f32 	%f40, %f38, %f39, %f37;
	add.s32 	%r26, %r21, 845;
	mul.wide.u32 	%rd39, %r26, 4;
	add.s64 	%rd40, %rd1, %rd39;
	ld.global.f32 	%f41, [%rd40];
	ld.global.f32 	%f42, [%rd47+24];
	fma.rn.f32 	%f62, %f41, %f42, %f40;
	add.s32 	%r30, %r30, 2;
	add.s64 	%rd48, %rd48, 8;
	add.s64 	%rd47, %rd47, 48;
	bra.uni 	$L__BB0_1;
$L__BB0_3:
	cvta.to.global.u64 	%rd41, %rd7;
	cvt.f64.f32 	%fd1, %f3;
	mul.f64 	%fd2, %fd1, 0d3FE55555571F7693;
	cvt.rn.f32.f64 	%f43, %fd2;
	abs.f32 	%f44, %f43;
	mul.f32 	%f45, %f44, 0f4038AA3B;
	ex2.approx.ftz.f32 	%f46, %f45;
	add.f32 	%f47, %f46, 0f3F800000;
	rcp.approx.ftz.f32 	%f48, %f47;
	fma.rn.f32 	%f49, %f48, 0fC0000000, 0f3F800000;
	setp.ge.f32 	%p4, %f44, 0f41102CB4;
	selp.f32 	%f50, 0f3F800000, %f49, %p4;
	abs.f32 	%f51, %f50;
	neg.f32 	%f52, %f51;
	mov.b64 	%rd42, %fd2;
	shr.u64 	%rd43, %rd42, 63;
	and.b64  	%rd44, %rd43, 1;
	setp.eq.b64 	%p5, %rd44, 1;
	selp.f32 	%f53, %f52, %f51, %p5;
	mul.f32 	%f54, %f43, %f43;
	fma.rn.f32 	%f55, %f54, 0f3C80F082, 0fBD563CAE;
	fma.rn.f32 	%f56, %f55, %f54, 0f3E085941;
	fma.rn.f32 	%f57, %f56, %f54, 0fBEAAA9ED;
	fma.rn.f32 	%f58, %f57, %f54, 0f00000000;
	fma.rn.f32 	%f59, %f58, %f43, %f43;
	setp.ge.f32 	%p6, %f44, 0f3F19999A;
	selp.f32 	%f60, %f53, %f59, %p6;
	cvt.f64.f32 	%fd3, %f60;
	mul.f64 	%fd4, %fd3, 0d3FFB74538EF34D6A;
	cvt.rn.f32.f64 	%f61, %fd4;
	mad.lo.s32 	%r27, %r3, 5, %r2;
	mad.lo.s32 	%r28, %r1, 25, %r27;
	mad.lo.s32 	%r29, %r4, 1250, %r28;
	mul.wide.u32 	%rd45, %r29, 4;
	add.s64 	%rd46, %rd41, %rd45;
	st.global.f32 	[%rd46], %f61;
	ret;

}


// ===== COMPILED SASS (sm_100) =====

	.target	sm_100

	.elftype	@"ET_EXEC"


//--------------------- .note.nv.tkinfo           --------------------------
	.section	.note.nv.tkinfo,"",@"SHT_NOTE"
	.sectionflags	@"SHF_NOTE_NV_TKINFO"
	.tkinfo
        /*0018*/ 	.word	0x00000002
        /*0030*/ 	.string	""
        /*0030*/ 	.string	"ptxas"
        /*0030*/ 	.string	"Cuda compilation tools, release 13.0, V13.0.88"
        /*0030*/ 	.string	"Build cuda_13.0.r13.0/compiler.36424714_0"
        /*0030*/ 	.string	"-arch sm_100 -m 64 "



//--------------------- .note.nv.cuinfo           --------------------------
	.section	.note.nv.cuinfo,"",@"SHT_NOTE"
	.sectionflags	@"SHF_NOTE_NV_CUINFO"
        /*0018*/ 	.short	0x0002
        /*001a*/ 	.short	0x0064
        /*001c*/ 	.short	0x0082
	.zero		2


//--------------------- .nv.info                  --------------------------
	.section	.nv.info,"",@"SHT_CUDA_INFO"
	.align	4


	//----- nvinfo : EIATTR_REGCOUNT
	.align		4
        /*0000*/ 	.byte	0x04, 0x2f
        /*0002*/ 	.short	(.L_2 - .L_1)
	.align		4
.L_1:
        /*0004*/ 	.word	index@(_Z18executeSecondLayerPfS_S_)
        /*0008*/ 	.word	0x00000020


	//----- nvinfo : EIATTR_FRAME_SIZE
	.align		4
.L_2:
        /*000c*/ 	.byte	0x04, 0x11
        /*000e*/ 	.short	(.L_4 - .L_3)
	.align		4
.L_3:
        /*0010*/ 	.word	index@(_Z18executeSecondLayerPfS_S_)
        /*0014*/ 	.word	0x00000000


	//----- nvinfo : EIATTR_MIN_STACK_SIZE
	.align		4
.L_4:
        /*0018*/ 	.byte	0x04, 0x12
        /*001a*/ 	.short	(.L_6 - .L_5)
	.align		4
.L_5:
        /*001c*/ 	.word	index@(_Z18executeSecondLayerPfS_S_)
        /*0020*/ 	.word	0x00000000
.L_6:


//--------------------- .nv.compat                --------------------------
	.section	.nv.compat,"",@"SHT_CUDA_COMPAT_INFO"
	.align	4
        /*0000*/ 	.byte	0x02, 0x09, 0x00, 0x00, 0x02, 0x02, 0x01, 0x00, 0x02, 0x05, 0x05, 0x00, 0x03, 0x07, 0x01, 0x01
        /*0010*/ 	.byte	0x02, 0x03, 0x00, 0x00, 0x02, 0x06, 0x01, 0x00, 0x04, 0x0b, 0x08, 0x00, 0x01, 0x00, 0x00, 0x00
        /*0020*/ 	.byte	0x00, 0x00, 0x00, 0x00


//--------------------- .nv.info._Z18executeSecondLayerPfS_S_ --------------------------
	.section	.nv.info._Z18executeSecondLayerPfS_S_,"",@"SHT_CUDA_INFO"
	.sectionflags	@""
	.align	4


	//----- nvinfo : EIATTR_CUDA_API_VERSION
	.align		4
        /*0000*/ 	.byte	0x04, 0x37
        /*0002*/ 	.short	(.L_8 - .L_7)
.L_7:
        /*0004*/ 	.word	0x00000082


	//----- nvinfo : EIATTR_KPARAM_INFO
	.align		4
.L_8:
        /*0008*/ 	.byte	0x04, 0x17
        /*000a*/ 	.short	(.L_10 - .L_9)
.L_9:
        /*000c*/ 	.word	0x00000000
        /*0010*/ 	.short	0x0002
        /*0012*/ 	.short	0x0010
        /*0014*/ 	.byte	0x00, 0xf5, 0x21, 0x00


	//----- nvinfo : EIATTR_KPARAM_INFO
	.align		4
.L_10:
        /*0018*/ 	.byte	0x04, 0x17
        /*001a*/ 	.short	(.L_12 - .L_11)
.L_11:
        /*001c*/ 	.word	0x00000000
        /*0020*/ 	.short	0x0001
        /*0022*/ 	.short	0x0008
        /*0024*/ 	.byte	0x00, 0xf5, 0x21, 0x00


	//----- nvinfo : EIATTR_KPARAM_INFO
	.align		4
.L_12:
        /*0028*/ 	.byte	0x04, 0x17
        /*002a*/ 	.short	(.L_14 - .L_13)
.L_13:
        /*002c*/ 	.word	0x00000000
        /*0030*/ 	.short	0x0000
        /*0032*/ 	.short	0x0000
        /*0034*/ 	.byte	0x00, 0xf5, 0x21, 0x00


	//----- nvinfo : EIATTR_SPARSE_MMA_MASK
	.align		4
.L_14:
        /*0038*/ 	.byte	0x03, 0x50
        /*003a*/ 	.short	0x0000


	//----- nvinfo : EIATTR_MAXREG_COUNT
	.align		4
        /*003c*/ 	.byte	0x03, 0x1b
        /*003e*/ 	.short	0x00ff


	//----- nvinfo : EIATTR_MERCURY_ISA_VERSION
	.align		4
        /*0040*/ 	.byte	0x03, 0x5f
        /*0042*/ 	.short	0x0101


	//----- nvinfo : EIATTR_VRC_CTA_INIT_COUNT
	.align		4
        /*0044*/ 	.byte	0x02, 0x4a
	.zero		1
	.zero		1


	//----- nvinfo : EIATTR_EXIT_INSTR_OFFSETS
	.align		4
        /*0048*/ 	.byte	0x04, 0x1c
        /*004a*/ 	.short	(.L_16 - .L_15)


	//   ....[0]....
.L_15:
        /*004c*/ 	.word	0x000032e0


	//----- nvinfo : EIATTR_CBANK_PARAM_SIZE
	.align		4
.L_16:
        /*0050*/ 	.byte	0x03, 0x19
        /*0052*/ 	.short	0x0018


	//----- nvinfo : EIATTR_PARAM_CBANK
	.align		4
        /*0054*/ 	.byte	0x04, 0x0a
        /*0056*/ 	.short	(.L_18 - .L_17)
	.align		4
.L_17:
        /*0058*/ 	.word	index@(.nv.constant0._Z18executeSecondLayerPfS_S_)
        /*005c*/ 	.short	0x0380
        /*005e*/ 	.short	0x0018


	//----- nvinfo : EIATTR_SW_WAR
	.align		4
.L_18:
        /*0060*/ 	.byte	0x04, 0x36
        /*0062*/ 	.short	(.L_20 - .L_19)
.L_19:
        /*0064*/ 	.word	0x00000008
.L_20:


//--------------------- .nv.callgraph             --------------------------
	.section	.nv.callgraph,"",@"SHT_CUDA_CALLGRAPH"
	.align	4
	.sectionentsize	8
	.align		4
        /*0000*/ 	.word	0x00000000
	.align		4
        /*0004*/ 	.word	0xffffffff
	.align		4
        /*0008*/ 	.word	0x00000000
	.align		4
        /*000c*/ 	.word	0xfffffffe
	.align		4
        /*0010*/ 	.word	0x00000000
	.align		4
        /*0014*/ 	.word	0xfffffffd
	.align		4
        /*0018*/ 	.word	0x00000000
	.align		4
        /*001c*/ 	.word	0xfffffffc


//--------------------- .nv.constant3             --------------------------
	.section	.nv.constant3,"a",@progbits
	.align	4
.nv.constant3:
	.type		kernelTemplate2,@object
	.size		kernelTemplate2,(.L_0 - kernelTemplate2)
kernelTemplate2:
        /*0000*/ 	.byte	0x00, 0x00, 0x00, 0x00, 0x01, 0x00, 0x00, 0x00, 0x02, 0x00, 0x00, 0x00, 0x03, 0x00, 0x00, 0x00
        /*0010*/ 	.byte	0x04, 0x00, 0x00, 0x00, 0x0d, 0x00, 0x00, 0x00, 0x0e, 0x00, 0x00, 0x00, 0x0f, 0x00, 0x00, 0x00
        /*0020*/ 	.byte	0x10, 0x00, 0x00, 0x00, 0x11, 0x00, 0x00, 0x00, 0x1a, 0x00, 0x00, 0x00, 0x1b, 0x00, 0x00, 0x00
        /*0030*/ 	.byte	0x1c, 0x00, 0x00, 0x00, 0x1d, 0x00, 0x00, 0x00, 0x1e, 0x00, 0x00, 0x00, 0x27, 0x00, 0x00, 0x00
        /*0040*/ 	.byte	0x28, 0x00, 0x00, 0x00, 0x29, 0x00, 0x00, 0x00, 0x2a, 0x00, 0x00, 0x00, 0x2b, 0x00, 0x00, 0x00
        /*0050*/ 	.byte	0x34, 0x00, 0x00, 0x00, 0x35, 0x00, 0x00, 0x00, 0x36, 0x00, 0x00, 0x00, 0x37, 0x00, 0x00, 0x00
        /*0060*/ 	.byte	0x38, 0x00, 0x00, 0x00
.L_0:


//--------------------- .text._Z18executeSecondLayerPfS_S_ --------------------------
	.section	.text._Z18executeSecondLayerPfS_S_,"ax",@progbits
	.align	128
        .global         _Z18executeSecondLayerPfS_S_
        .type           _Z18executeSecondLayerPfS_S_,@function
        .size           _Z18executeSecondLayerPfS_S_,(.L_x_1 - _Z18executeSecondLayerPfS_S_)
        .other          _Z18executeSecondLayerPfS_S_,@"STO_CUDA_ENTRY STV_DEFAULT"
_Z18executeSecondLayerPfS_S_:
.text._Z18executeSecondLayerPfS_S_:
[----:B------:R-:W-:Y:S01]  /*0000*/  LDC R1, c[0x0][0x37c] ;  /* 0x0000df00ff017b82 */ /* 0x000fe20000000800 */
[----:B------:R-:W0:Y:S07]  /*0010*/  S2R R4, SR_CTAID.X ;  /* 0x0000000000047919 */ /* 0x000e2e0000002500 */
[----:B------:R-:W1:Y:S01]  /*0020*/  LDC.64 R12, c[0x0][0x388] ;  /* 0x0000e200ff0c7b82 */ /* 0x000e620000000a00 */
[----:B------:R-:W2:Y:S01]  /*0030*/  LDCU.64 UR4, c[0x0][0x358] ;  /* 0x00006b00ff0477ac */ /* 0x000ea20008000a00 */
[----:B------:R-:W3:Y:S01]  /*0040*/  S2R R0, SR_TID.X ;  /* 0x0000000000007919 */ /* 0x000ee20000002100 */
[----:B------:R-:W4:Y:S01]  /*0050*/  LDCU.128 UR8, c[0x3][URZ] ;  /* 0x00c00000ff0877ac */ /* 0x000f220008000c00 */
[----:B------:R-:W3:Y:S04]  /*0060*/  S2R R2, SR_TID.Y ;  /* 0x0000000000027919 */ /* 0x000ee80000002200 */
[----:B------:R-:W5:Y:S01]  /*0070*/  LDC.64 R14, c[0x0][0x380] ;  /* 0x0000e000ff0e7b82 */ /* 0x000f620000000a00 */
[----:B------:R-:W5:Y:S01]  /*0080*/  LDCU UR6, c[0x3][0x60] ;  /* 0x00c00c00ff0677ac */ /* 0x000f620008000800 */
[----:B------:R-:W2:Y:S01]  /*0090*/  S2R R3, SR_CTAID.Y ;  /* 0x0000000000037919 */ /* 0x000ea20000002600 */
[----:B0-----:R-:W-:-:S04]  /*00a0*/  IMAD R17, R4, 0x9c, RZ ;  /* 0x0000009c04117824 */ /* 0x001fc800078e02ff */
[----:B-1----:R-:W-:-:S04]  /*00b0*/  IMAD.WIDE.U32 R16, R17, 0x4, R12 ;  /* 0x0000000411107825 */ /* 0x002fc800078e000c */
[----:B---3--:R-:W-:-:S04]  /*00c0*/  IMAD R6, R2, 0xd, R0 ;  /* 0x0000000d02067824 */ /* 0x008fc800078e0200 */
[----:B--2---:R-:W-:Y:S02]  /*00d0*/  IMAD R5, R3, 0x1fb, R6 ;  /* 0x000001fb03057824 */ /* 0x004fe400078e0206 */
[----:B------:R-:W2:Y:S01]  /*00e0*/  LDG.E R6, desc[UR4][R16.64] ;  /* 0x0000000410067981 */ /* 0x000ea2000c1e1900 */
[----:B------:R-:W-:Y:S02]  /*00f0*/  IMAD.WIDE.U32 R12, R4, 0x270, R12 ;  /* 0x00000270040c7825 */ /* 0x000fe400078e000c */
[----:B------:R-:W-:-:S03]  /*0100*/  SHF.L.U32 R5, R5, 0x1, RZ ;  /* 0x0000000105057819 */ /* 0x000fc600000006ff */
[----:B------:R-:W3:Y:S01]  /*0110*/  LDG.E R10, desc[UR4][R12.64+0x4] ;  /* 0x000004040c0a7981 */ /* 0x000ee2000c1e1900 */
[----:B----4-:R-:W-:-:S03]  /*0120*/  IADD3 R7, PT, PT, R5, UR8, RZ ;  /* 0x0000000805077c10 */ /* 0x010fc6000fffe0ff */
[----:B------:R-:W4:Y:S02]  /*0130*/  LDG.E R8, desc[UR4][R12.64+0x8] ;  /* 0x000008040c087981 */ /* 0x000f24000c1e1900 */
[C---:B-----5:R-:W-:Y:S01]  /*0140*/  IMAD.WIDE.U32 R20, R7.reuse, 0x4, R14 ;  /* 0x0000000407147825 */ /* 0x060fe200078e000e */
[----:B------:R-:W-:Y:S01]  /*0150*/  ISETP.NE.AND P0, PT, R4, 0x1, PT ;  /* 0x000000010400780c */ /* 0x000fe20003f05270 */
[----:B------:R-:W5:Y:S04]  /*0160*/  LDG.E R26, desc[UR4][R12.64+0xc] ;  /* 0x00000c040c1a7981 */ /* 0x000f68000c1e1900 */
[----:B------:R-:W3:Y:S01]  /*0170*/  LDG.E R27, desc[UR4][R20.64] ;  /* 0x00000004141b7981 */ /* 0x000ee2000c1e1900 */
[----:B------:R-:W-:-:S03]  /*0180*/  IADD3 R23, PT, PT, R7, 0xa9, RZ ;  /* 0x000000a907177810 */ /* 0x000fc60007ffe0ff */
[----:B------:R-:W5:Y:S02]  /*0190*/  LDG.E R11, desc[UR4][R12.64+0x10] ;  /* 0x000010040c0b7981 */ /* 0x000f64000c1e1900 */
[----:B------:R-:W-:-:S05]  /*01a0*/  IMAD.WIDE.U32 R22, R23, 0x4, R14 ;  /* 0x0000000417167825 */ /* 0x000fca00078e000e */
[----:B------:R-:W4:Y:S01]  /*01b0*/  LDG.E R9, desc[UR4][R22.64] ;  /* 0x0000000416097981 */ /* 0x000f22000c1e1900 */
[C---:B------:R-:W-:Y:S02]  /*01c0*/  IADD3 R25, PT, PT, R7.reuse, 0x152, RZ ;  /* 0x0000015207197810 */ /* 0x040fe40007ffe0ff */
[----:B------:R-:W-:-:S03]  /*01d0*/  IADD3 R19, PT, PT, R7, 0x1fb, RZ ;  /* 0x000001fb07137810 */ /* 0x000fc60007ffe0ff */
[----:B------:R-:W-:Y:S01]  /*01e0*/  IMAD.WIDE.U32 R24, R25, 0x4, R14 ;  /* 0x0000000419187825 */ /* 0x000fe200078e000e */
[----:B------:R-:W-:-:S03]  /*01f0*/  IADD3 R29, PT, PT, R7, 0x2a4, RZ ;  /* 0x000002a4071d7810 */ /* 0x000fc60007ffe0ff */
[--C-:B------:R-:W-:Y:S01]  /*0200*/  IMAD.WIDE.U32 R18, R19, 0x4, R14.reuse ;  /* 0x0000000413127825 */ /* 0x100fe200078e000e */
[----:B------:R0:W5:Y:S01]  /*0210*/  LDG.E R17, desc[UR4][R24.64] ;  /* 0x0000000418117981 */ /* 0x000162000c1e1900 */
[----:B------:R-:W-:Y:S02]  /*0220*/  IADD3 R7, PT, PT, R7, 0x34d, RZ ;  /* 0x0000034d07077810 */ /* 0x000fe40007ffe0ff */
[----:B------:R-:W-:Y:S01]  /*0230*/  IMAD.WIDE.U32 R28, R29, 0x4, R14 ;  /* 0x000000041d1c7825 */ /* 0x000fe200078e000e */
[----:B------:R1:W5:Y:S01]  /*0240*/  LDG.E R16, desc[UR4][R18.64] ;  /* 0x0000000412107981 */ /* 0x000362000c1e1900 */
[----:B------:R-:W-:-:S03]  /*0250*/  LOP3.LUT P1, RZ, R2, R0, RZ, 0xfc, !PT ;  /* 0x0000000002ff7212 */ /* 0x000fc6000782fcff */
[----:B------:R1:W5:Y:S01]  /*0260*/  LDG.E R23, desc[UR4][R28.64] ;  /* 0x000000041c177981 */ /* 0x000362000c1e1900 */
[----:B0-----:R-:W-:-:S03]  /*0270*/  IADD3 R25, PT, PT, R5, UR9, RZ ;  /* 0x0000000905197c10 */ /* 0x001fc6000fffe0ff */
[----:B------:R-:W5:Y:S04]  /*0280*/  LDG.E R24, desc[UR4][R12.64+0x14] ;  /* 0x000014040c187981 */ /* 0x000f68000c1e1900 */
[----:B------:R-:W5:Y:S01]  /*0290*/  LDG.E R22, desc[UR4][R12.64+0x18] ;  /* 0x000018040c167981 */ /* 0x000f62000c1e1900 */
[----:B-1----:R-:W-:-:S03]  /*02a0*/  IADD3 R19, PT, PT, R25, 0xa9, RZ ;  /* 0x000000a919137810 */ /* 0x002fc60007ffe0ff */
[----:B------:R-:W5:Y:S01]  /*02b0*/  LDG.E R18, desc[UR4][R12.64+0x1c] ;  /* 0x00001c040c127981 */ /* 0x000f62000c1e1900 */
[----:B------:R-:W-:Y:S01]  /*02c0*/  IADD3 R29, PT, PT, R25, 0x152, RZ ;  /* 0x00000152191d7810 */ /* 0x000fe20007ffe0ff */
[----:B--2---:R-:W-:Y:S01]  /*02d0*/  FADD R20, RZ, R6 ;  /* 0x00000006ff147221 */ /* 0x004fe20000000000 */
[----:B------:R-:W-:-:S04]  /*02e0*/  IMAD.WIDE.U32 R6, R7, 0x4, R14 ;  /* 0x0000000407067825 */ /* 0x000fc800078e000e */
[----:B------:R-:W-:-:S05]  /*02f0*/  FADD R21, RZ, R20 ;  /* 0x00000014ff157221 */ /* 0x000fca0000000000 */
[----:B------:R-:W-:Y:S02]  /*0300*/  @!P0 FSEL R20, R21, R20, !P1 ;  /* 0x0000001415148208 */ /* 0x000fe40004800000 */
[----:B------:R0:W2:Y:S02]  /*0310*/  LDG.E R21, desc[UR4][R6.64] ;  /* 0x0000000406157981 */ /* 0x0000a4000c1e1900 */
[----:B0-----:R-:W-:-:S04]  /*0320*/  IMAD.WIDE.U32 R6, R25, 0x4, R14 ;  /* 0x0000000419067825 */ /* 0x001fc800078e000e */
[----:B---3--:R-:W-:Y:S02]  /*0330*/  FFMA R27, R27, R10, R20 ;  /* 0x0000000a1b1b7223 */ /* 0x008fe40000000014 */
[----:B------:R-:W3:Y:S04]  /*0340*/  LDG.E R10, desc[UR4][R12.64+0x20] ;  /* 0x000020040c0a7981 */ /* 0x000ee8000c1e1900 */
[----:B------:R0:W3:Y:S02]  /*0350*/  LDG.E R20, desc[UR4][R6.64] ;  /* 0x0000000406147981 */ /* 0x0000e4000c1e1900 */
[----:B0-----:R-:W-:-:S05]  /*0360*/  IMAD.WIDE.U32 R6, R19, 0x4, R14 ;  /* 0x0000000413067825 */ /* 0x001fca00078e000e */
[----:B------:R0:W3:Y:S01]  /*0370*/  LDG.E R19, desc[UR4][R6.64] ;  /* 0x0000000406137981 */ /* 0x0000e2000c1e1900 */
[----:B----4-:R-:W-:-:S03]  /*0380*/  FFMA R28, R9, R8, R27 ;  /* 0x00000008091c7223 */ /* 0x010fc6000000001b */
[----:B------:R-:W4:Y:S01]  /*0390*/  LDG.E R8, desc[UR4][R12.64+0x24] ;  /* 0x000024040c087981 */ /* 0x000f22000c1e1900 */
[----:B0-----:R-:W-:-:S05]  /*03a0*/  IMAD.WIDE.U32 R6, R29, 0x4, R14 ;  /* 0x000000041d067825 */ /* 0x001fca00078e000e */
[----:B------:R0:W4:Y:S01]  /*03b0*/  LDG.E R9, desc[UR4][R6.64] ;  /* 0x0000000406097981 */ /* 0x000122000c1e1900 */
[----:B------:R-:W-:Y:S01]  /*03c0*/  IADD3 R27, PT, PT, R25, 0x1fb, RZ ;  /* 0x000001fb191b7810 */ /* 0x000fe20007ffe0ff */
[----:B-----5:R-:W-:-:S04]  /*03d0*/  FFMA R17, R17, R26, R28 ;  /* 0x0000001a11117223 */ /* 0x020fc8000000001c */
[----:B------:R-:W-:Y:S01]  /*03e0*/  FFMA R11, R16, R11, R17 ;  /* 0x0000000b100b7223 */ /* 0x000fe20000000011 */
[----:B0-----:R-:W-:Y:S01]  /*03f0*/  IMAD.WIDE.U32 R6, R27, 0x4, R14 ;  /* 0x000000041b067825 */ /* 0x001fe200078e000e */
[----:B------:R-:W-:-:S03]  /*0400*/  IADD3 R27, PT, PT, R25, 0x2a4, RZ ;  /* 0x000002a4191b7810 */ /* 0x000fc60007ffe0ff */
[----:B------:R-:W-:Y:S01]  /*0410*/  FFMA R24, R23, R24, R11 ;  /* 0x0000001817187223 */ /* 0x000fe2000000000b */
[----:B------:R-:W-:Y:S01]  /*0420*/  IADD3 R25, PT, PT, R25, 0x34d, RZ ;  /* 0x0000034d19197810 */ /* 0x000fe20007ffe0ff */
[--C-:B------:R-:W-:Y:S01]  /*0430*/  IMAD.WIDE.U32 R16, R27, 0x4, R14.reuse ;  /* 0x000000041b107825 */ /* 0x100fe200078e000e */
[----:B------:R-:W5:Y:S04]  /*0440*/  LDG.E R7, desc[UR4][R6.64] ;  /* 0x0000000406077981 */ /* 0x000f68000c1e1900 */
[----:B------:R0:W5:Y:S04]  /*0450*/  LDG.E R26, desc[UR4][R16.64] ;  /* 0x00000004101a7981 */ /* 0x000168000c1e1900 */
[----:B------:R-:W5:Y:S01]  /*0460*/  LDG.E R6, desc[UR4][R12.64+0x28] ;  /* 0x000028040c067981 */ /* 0x000f62000c1e1900 */
[----:B0-----:R-:W-:-:S03]  /*0470*/  IMAD.WIDE.U32 R16, R25, 0x4, R14 ;  /* 0x0000000419107825 */ /* 0x001fc600078e000e */
[----:B------:R-:W5:Y:S04]  /*0480*/  LDG.E R25, desc[UR4][R12.64+0x2c] ;  /* 0x00002c040c197981 */ /* 0x000f68000c1e1900 */
[----:B------:R-:W5:Y:S04]  /*0490*/  LDG.E R17, desc[UR4][R16.64] ;  /* 0x0000000410117981 */ /* 0x000f68000c1e1900 */
[----:B------:R-:W5:Y:S01]  /*04a0*/  LDG.E R16, desc[UR4][R12.64+0x30] ;  /* 0x000030040c107981 */ /* 0x000f62000c1e1900 */
[----:B--2---:R-:W-:Y:S01]  /*04b0*/  FFMA R11, R21, R22, R24 ;  /* 0x00000016150b7223 */ /* 0x004fe20000000018 */
[----:B------:R-:W-:-:S05]  /*04c0*/  IADD3 R21, PT, PT, R5, UR10, RZ ;  /* 0x0000000a05157c10 */ /* 0x000fca000fffe0ff */
[----:B------:R-:W-:-:S04]  /*04d0*/  IMAD.WIDE.U32 R22, R21, 0x4, R14 ;  /* 0x0000000415167825 */ /* 0x000fc800078e000e */
[----:B---3--:R-:W-:Y:S01]  /*04e0*/  FFMA R20, R20, R18, R11 ;  /* 0x0000001214147223 */ /* 0x008fe2000000000b */
[----:B------:R-:W-:Y:S01]  /*04f0*/  IADD3 R11, PT, PT, R21, 0xa9, RZ ;  /* 0x000000a9150b7810 */ /* 0x000fe20007ffe0ff */
[----:B------:R0:W2:Y:S04]  /*0500*/  LDG.E R18, desc[UR4][R22.64] ;  /* 0x0000000416127981 */ /* 0x0000a8000c1e1900 */
[----:B0-----:R-:W-:Y:S01]  /*0510*/  IMAD.WIDE.U32 R22, R11, 0x4, R14 ;  /* 0x000000040b167825 */ /* 0x001fe200078e000e */
[----:B------:R-:W-:-:S03]  /*0520*/  IADD3 R11, PT, PT, R21, 0x152, RZ ;  /* 0x00000152150b7810 */ /* 0x000fc60007ffe0ff */
[----:B------:R-:W-:Y:S02]  /*0530*/  FFMA R24, R19, R10, R20 ;  /* 0x0000000a13187223 */ /* 0x000fe40000000014 */
[----:B------:R-:W2:Y:S01]  /*0540*/  LDG.E R20, desc[UR4][R12.64+0x34] ;  /* 0x000034040c147981 */ /* 0x000ea2000c1e1900 */
[----:B------:R-:W-:-:S03]  /*0550*/  IMAD.WIDE.U32 R10, R11, 0x4, R14 ;  /* 0x000000040b0a7825 */ /* 0x000fc600078e000e */
[----:B------:R5:W3:Y:S04]  /*0560*/  LDG.E R22, desc[UR4][R22.64] ;  /* 0x0000000416167981 */ /* 0x000ae8000c1e1900 */
[----:B------:R-:W3:Y:S04]  /*0570*/  LDG.E R19, desc[UR4][R12.64+0x38] ;  /* 0x000038040c137981 */ /* 0x000ee8000c1e1900 */
[----:B------:R-:W3:Y:S04]  /*0580*/  LDG.E R11, desc[UR4][R10.64] ;  /* 0x000000040a0b7981 */ /* 0x000ee8000c1e1900 */
[----:B------:R-:W3:Y:S01]  /*0590*/  LDG.E R10, desc[UR4][R12.64+0x3c] ;  /* 0x00003c040c0a7981 */ /* 0x000ee2000c1e1900 */
[----:B------:R-:W-:Y:S01]  /*05a0*/  IADD3 R27, PT, PT, R21, 0x1fb, RZ ;  /* 0x000001fb151b7810 */ /* 0x000fe20007ffe0ff */
[----:B----4-:R-:W-:-:S04]  /*05b0*/  FFMA R24, R9, R8, R24 ;  /* 0x0000000809187223 */ /* 0x010fc80000000018 */
[----:B------:R-:W-:-:S06]  /*05c0*/  IMAD.WIDE.U32 R8, R27, 0x4, R14 ;  /* 0x000000041b087825 */ /* 0x000fcc00078e000e */
[----:B------:R-:W4:Y:S04]  /*05d0*/  LDG.E R9, desc[UR4][R8.64] ;  /* 0x0000000408097981 */ /* 0x000f28000c1e1900 */
[----:B------:R-:W4:Y:S01]  /*05e0*/  LDG.E R8, desc[UR4][R12.64+0x40] ;  /* 0x000040040c087981 */ /* 0x000f22000c1e1900 */
[----:B------:R-:W-:Y:S01]  /*05f0*/  IADD3 R27, PT, PT, R21, 0x2a4, RZ ;  /* 0x000002a4151b7810 */ /* 0x000fe20007ffe0ff */
[----:B-----5:R-:W-:Y:S02]  /*0600*/  FFMA R23, R7, R6, R24 ;  /* 0x0000000607177223 */ /* 0x020fe40000000018 */
[----:B------:R-:W5:Y:S02]  /*0610*/  LDG.E R24, desc[UR4][R12.64+0x44] ;  /* 0x000044040c187981 */ /* 0x000f64000c1e1900 */
[----:B------:R-:W-:Y:S01]  /*0620*/  IMAD.WIDE.U32 R6, R27, 0x4, R14 ;  /* 0x000000041b067825 */ /* 0x000fe200078e000e */
[----:B------:R-:W-:-:S03]  /*0630*/  IADD3 R27, PT, PT, R21, 0x34d, RZ ;  /* 0x0000034d151b7810 */ /* 0x000fc60007ffe0ff */
[----:B------:R-:W-:Y:S01]  /*0640*/  FFMA R26, R26, R25, R23 ;  /* 0x000000191a1a7223 */ /* 0x000fe20000000017 */
[----:B------:R-:W-:Y:S01]  /*0650*/  IADD3 R23, PT, PT, R5, UR11, RZ ;  /* 0x0000000b05177c10 */ /* 0x000fe2000fffe0ff */
[----:B------:R-:W0:Y:S01]  /*0660*/  LDCU.128 UR8, c[0x3][0x10] ;  /* 0x00c00200ff0877ac */ /* 0x000e220008000c00 */
[----:B------:R1:W5:Y:S01]  /*0670*/  LDG.E R21, desc[UR4][R6.64] ;  /* 0x0000000406157981 */ /* 0x000362000c1e1900 */
[----:B------:R-:W-:Y:S01]  /*0680*/  FFMA R25, R17, R16, R26 ;  /* 0x0000001011197223 */ /* 0x000fe2000000001a */
[----:B------:R-:W-:Y:S02]  /*0690*/  IADD3 R29, PT, PT, R23, 0xa9, RZ ;  /* 0x000000a9171d7810 */ /* 0x000fe40007ffe0ff */
[----:B------:R-:W5:Y:S01]  /*06a0*/  LDG.E R17, desc[UR4][R12.64+0x4c] ;  /* 0x00004c040c117981 */ /* 0x000f62000c1e1900 */
[----:B-1----:R-:W-:-:S03]  /*06b0*/  IMAD.WIDE.U32 R6, R27, 0x4, R14 ;  /* 0x000000041b067825 */ /* 0x002fc600078e000e */
[----:B------:R-:W5:Y:S04]  /*06c0*/  LDG.E R27, desc[UR4][R12.64+0x48] ;  /* 0x000048040c1b7981 */ /* 0x000f68000c1e1900 */
[----:B------:R1:W5:Y:S02]  /*06d0*/  LDG.E R28, desc[UR4][R6.64] ;  /* 0x00000004061c7981 */ /* 0x000364000c1e1900 */
[----:B-1----:R-:W-:-:S05]  /*06e0*/  IMAD.WIDE.U32 R6, R23, 0x4, R14 ;  /* 0x0000000417067825 */ /* 0x002fca00078e000e */
[----:B------:R1:W5:Y:S01]  /*06f0*/  LDG.E R16, desc[UR4][R6.64] ;  /* 0x0000000406107981 */ /* 0x000362000c1e1900 */
[----:B--2---:R-:W-:-:S03]  /*0700*/  FFMA R25, R18, R20, R25 ;  /* 0x0000001412197223 */ /* 0x004fc60000000019 */
[----:B------:R-:W2:Y:S01]  /*0710*/  LDG.E R20, desc[UR4][R12.64+0x58] ;  /* 0x000058040c147981 */ /* 0x000ea2000c1e1900 */
[----:B---3--:R-:W-:Y:S01]  /*0720*/  FFMA R22, R22, R19, R25 ;  /* 0x0000001316167223 */ /* 0x008fe20000000019 */
[----:B------:R-:W-:Y:S01]  /*0730*/  IMAD.WIDE.U32 R18, R29, 0x4, R14 ;  /* 0x000000041d127825 */ /* 0x000fe200078e000e */
[----:B------:R-:W-:-:S05]  /*0740*/  IADD3 R25, PT, PT, R23, 0x152, RZ ;  /* 0x0000015217197810 */ /* 0x000fca0007ffe0ff */
[----:B------:R-:W3:Y:S01]  /*0750*/  LDG.E R18, desc[UR4][R18.64] ;  /* 0x0000000412127981 */ /* 0x000ee2000c1e1900 */
[----:B-1----:R-:W-:-:S04]  /*0760*/  IMAD.WIDE.U32 R6, R25, 0x4, R14 ;  /* 0x0000000419067825 */ /* 0x002fc800078e000e */
[----:B------:R-:W-:Y:S02]  /*0770*/  FFMA R26, R11, R10, R22 ;  /* 0x0000000a0b1a7223 */ /* 0x000fe40000000016 */
[----:B------:R-:W3:Y:S01]  /*0780*/  LDG.E R10, desc[UR4][R12.64+0x50] ;  /* 0x000050040c0a7981 */ /* 0x000ee2000c1e1900 */
[----:B------:R-:W-:-:S03]  /*0790*/  IADD3 R25, PT, PT, R23, 0x1fb, RZ ;  /* 0x000001fb17197810 */ /* 0x000fc60007ffe0ff */
[----:B------:R1:W2:Y:S04]  /*07a0*/  LDG.E R19, desc[UR4][R6.64] ;  /* 0x0000000406137981 */ /* 0x0002a8000c1e1900 */
[----:B------:R-:W2:Y:S01]  /*07b0*/  LDG.E R11, desc[UR4][R12.64+0x54] ;  /* 0x000054040c0b7981 */ /* 0x000ea2000c1e1900 */
[----:B-1----:R-:W-:-:S05]  /*07c0*/  IMAD.WIDE.U32 R6, R25, 0x4, R14 ;  /* 0x0000000419067825 */ /* 0x002fca00078e000e */
[----:B------:R1:W2:Y:S01]  /*07d0*/  LDG.E R22, desc[UR4][R6.64] ;  /* 0x0000000406167981 */ /* 0x0002a2000c1e1900 */
[C---:B------:R-:W-:Y:S02]  /*07e0*/  IADD3 R25, PT, PT, R23.reuse, 0x2a4, RZ ;  /* 0x000002a417197810 */ /* 0x040fe40007ffe0ff */
[----:B------:R-:W-:Y:S01]  /*07f0*/  IADD3 R23, PT, PT, R23, 0x34d, RZ ;  /* 0x0000034d17177810 */ /* 0x000fe20007ffe0ff */
[----:B----4-:R-:W-:Y:S02]  /*0800*/  FFMA R8, R9, R8, R26 ;  /* 0x0000000809087223 */ /* 0x010fe4000000001a */
[----:B------:R-:W4:Y:S01]  /*0810*/  LDG.E R26, desc[UR4][R12.64+0x60] ;  /* 0x000060040c1a7981 */ /* 0x000f22000c1e1900 */
[----:B-1----:R-:W-:-:S05]  /*0820*/  IMAD.WIDE.U32 R6, R25, 0x4, R14 ;  /* 0x0000000419067825 */ /* 0x002fca00078e000e */
[----:B------:R1:W4:Y:S02]  /*0830*/  LDG.E R9, desc[UR4][R6.64] ;  /* 0x0000000406097981 */ /* 0x000324000c1e1900 */
[----:B-1----:R-:W-:Y:S02]  /*0840*/  IMAD.WIDE.U32 R6, R23, 0x4, R14 ;  /* 0x0000000417067825 */ /* 0x002fe400078e000e */
[----:B------:R-:W4:Y:S04]  /*0850*/  LDG.E R23, desc[UR4][R12.64+0x5c] ;  /* 0x00005c040c177981 */ /* 0x000f28000c1e1900 */
[----:B------:R1:W4:Y:S01]  /*0860*/  LDG.E R25, desc[UR4][R6.64] ;  /* 0x0000000406197981 */ /* 0x000322000c1e1900 */
[----:B-----5:R-:W-:Y:S01]  /*0870*/  FFMA R21, R21, R24, R8 ;  /* 0x0000001815157223 */ /* 0x020fe20000000008 */
[----:B0-----:R-:W-:-:S02]  /*0880*/  IADD3 R8, PT, PT, R5, UR8, RZ ;  /* 0x0000000805087c10 */ /* 0x001fc4000fffe0ff */
[----:B------:R-:W5:Y:S01]  /*0890*/  LDG.E R24, desc[UR4][R12.64+0x64] ;  /* 0x000064040c187981 */ /* 0x000f62000c1e1900 */
[----:B------:R-:W-:Y:S01]  /*08a0*/  FFMA R27, R28, R27, R21 ;  /* 0x0000001b1c1b7223 */ /* 0x000fe20000000015 */
[C---:B------:R-:W-:Y:S01]  /*08b0*/  IADD3 R29, PT, PT, R8.reuse, 0xa9, RZ ;  /* 0x000000a9081d7810 */ /* 0x040fe20007ffe0ff */
[----:B-1----:R-:W-:-:S04]  /*08c0*/  IMAD.WIDE.U32 R6, R8, 0x4, R14 ;  /* 0x0000000408067825 */ /* 0x002fc800078e000e */
[----:B------:R-:W-:Y:S02]  /*08d0*/  FFMA R27, R16, R17, R27 ;  /* 0x00000011101b7223 */ /* 0x000fe4000000001b */
[----:B------:R-:W5:Y:S04]  /*08e0*/  LDG.E R16, desc[UR4][R12.64+0x68] ;  /* 0x000068040c107981 */ /* 0x000f68000c1e1900 */
[----:B------:R0:W5:Y:S02]  /*08f0*/  LDG.E R21, desc[UR4][R6.64] ;  /* 0x0000000406157981 */ /* 0x000164000c1e1900 */
[----:B0-----:R-:W-:-:S05]  /*0900*/  IMAD.WIDE.U32 R6, R29, 0x4, R14 ;  /* 0x000000041d067825 */ /* 0x001fca00078e000e */
[----:B------:R0:W5:Y:S01]  /*0910*/  LDG.E R17, desc[UR4][R6.64] ;  /* 0x0000000406117981 */ /* 0x000162000c1e1900 */
[----:B---3--:R-:W-:Y:S01]  /*0920*/  FFMA R10, R18, R10, R27 ;  /* 0x0000000a120a7223 */ /* 0x008fe2000000001b */
[C---:B------:R-:W-:Y:S02]  /*0930*/  IADD3 R27, PT, PT, R8.reuse, 0x152, RZ ;  /* 0x00000152081b7810 */ /* 0x040fe40007ffe0ff */
[----:B------:R-:W3:Y:S01]  /*0940*/  LDG.E R18, desc[UR4][R12.64+0x6c] ;  /* 0x00006c040c127981 */ /* 0x000ee2000c1e1900 */
[----:B--2---:R-:W-:Y:S02]  /*0950*/  FFMA R19, R19, R11, R10 ;  /* 0x0000000b13137223 */ /* 0x004fe4000000000a */
[----:B------:R-:W-:Y:S01]  /*0960*/  IMAD.WIDE.U32 R10, R27, 0x4, R14 ;  /* 0x000000041b0a7825 */ /* 0x000fe200078e000e */
[----:B------:R-:W-:-:S05]  /*0970*/  IADD3 R27, PT, PT, R8, 0x1fb, RZ ;  /* 0x000001fb081b7810 */ /* 0x000fca0007ffe0ff */
[----:B0-----:R-:W-:Y:S01]  /*0980*/  IMAD.WIDE.U32 R6, R27, 0x4, R14 ;  /* 0x000000041b067825 */ /* 0x001fe200078e000e */
[----:B------:R-:W3:Y:S01]  /*0990*/  LDG.E R10, desc[UR4][R10.64] ;  /* 0x000000040a0a7981 */ /* 0x000ee2000c1e1900 */
[----:B------:R-:W-:Y:S02]  /*09a0*/  IADD3 R27, PT, PT, R8, 0x2a4, RZ ;  /* 0x000002a4081b7810 */ /* 0x000fe40007ffe0ff */
[----:B------:R-:W-:Y:S02]  /*09b0*/  FFMA R20, R22, R20, R19 ;  /* 0x0000001416147223 */ /* 0x000fe40000000013 */
[----:B------:R0:W2:Y:S04]  /*09c0*/  LDG.E R19, desc[UR4][R6.64] ;  /* 0x0000000406137981 */ /* 0x0000a8000c1e1900 */
[----:B------:R-:W2:Y:S01]  /*09d0*/  LDG.E R11, desc[UR4][R12.64+0x70] ;  /* 0x000070040c0b7981 */ /* 0x000ea2000c1e1900 */
[----:B0-----:R-:W-:Y:S01]  /*09e0*/  IMAD.WIDE.U32 R6, R27, 0x4, R14 ;  /* 0x000000041b067825 */ /* 0x001fe200078e000e */
[----:B------:R-:W-:-:S02]  /*09f0*/  IADD3 R27, PT, PT, R8, 0x34d, RZ ;  /* 0x0000034d081b7810 */ /* 0x000fc40007ffe0ff */
[----:B------:R-:W2:Y:S04]  /*0a00*/  LDG.E R8, desc[UR4][R12.64+0x74] ;  /* 0x000074040c087981 */ /* 0x000ea8000c1e1900 */
[----:B------:R0:W2:Y:S02]  /*0a10*/  LDG.E R22, desc[UR4][R6.64] ;  /* 0x0000000406167981 */ /* 0x0000a4000c1e1900 */
[----:B0-----:R-:W-:Y:S02]  /*0a20*/  IMAD.WIDE.U32 R6, R27, 0x4, R14 ;  /* 0x000000041b067825 */ /* 0x001fe400078e000e */
[----:B------:R-:W2:Y:S04]  /*0a30*/  LDG.E R27, desc[UR4][R12.64+0x78] ;  /* 0x000078040c1b7981 */ /* 0x000ea8000c1e1900 */
[----:B------:R0:W2:Y:S01]  /*0a40*/  LDG.E R28, desc[UR4][R6.64] ;  /* 0x00000004061c7981 */ /* 0x0000a2000c1e1900 */
[----:B----4-:R-:W-:Y:S01]  /*0a50*/  FFMA R20, R9, R23, R20 ;  /* 0x0000001709147223 */ /* 0x010fe20000000014 */
[----:B------:R-:W-:-:S02]  /*0a60*/  IADD3 R9, PT, PT, R5, UR9, RZ ;  /* 0x0000000905097c10 */ /* 0x000fc4000fffe0ff */
[----:B------:R-:W4:Y:S01]  /*0a70*/  LDG.E R23, desc[UR4][R12.64+0x7c] ;  /* 0x00007c040c177981 */ /* 0x000f22000c1e1900 */
[----:B------:R-:W-:Y:S02]  /*0a80*/  FFMA R26, R25, R26, R20 ;  /* 0x0000001a191a7223 */ /* 0x000fe40000000014 */
[----:B0-----:R-:W-:-:S05]  /*0a90*/  IMAD.WIDE.U32 R6, R9, 0x4, R14 ;  /* 0x0000000409067825 */ /* 0x001fca00078e000e */
[----:B------:R0:W4:Y:S01]  /*0aa0*/  LDG.E R20, desc[UR4][R6.64] ;  /* 0x0000000406147981 */ /* 0x000122000c1e1900 */
[----:B------:R-:W-:Y:S01]  /*0ab0*/  IADD3 R25, PT, PT, R9, 0xa9, RZ ;  /* 0x000000a909197810 */ /* 0x000fe20007ffe0ff */
[----:B-----5:R-:W-:Y:S01]  /*0ac0*/  FFMA R26, R21, R24, R26 ;  /* 0x00000018151a7223 */ /* 0x020fe2000000001a */
[----:B------:R-:W-:Y:S01]  /*0ad0*/  IADD3 R29, PT, PT, R9, 0x152, RZ ;  /* 0x00000152091d7810 */ /* 0x000fe20007ffe0ff */
[----:B------:R-:W5:Y:S02]  /*0ae0*/  LDG.E R21, desc[UR4][R12.64+0x80] ;  /* 0x000080040c157981 */ /* 0x000f64000c1e1900 */
[----:B0-----:R-:W-:-:S04]  /*0af0*/  IMAD.WIDE.U32 R6, R25, 0x4, R14 ;  /* 0x0000000419067825 */ /* 0x001fc800078e000e */
[----:B------:R-:W-:Y:S01]  /*0b00*/  FFMA R25, R17, R16, R26 ;  /* 0x0000001011197223 */ /* 0x000fe2000000001a */
[----:B------:R0:W5:Y:S04]  /*0b10*/  LDG.E R24, desc[UR4][R6.64] ;  /* 0x0000000406187981 */ /* 0x000168000c1e1900 */
[----:B------:R-:W5:Y:S04]  /*0b20*/  LDG.E R17, desc[UR4][R12.64+0x84] ;  /* 0x000084040c117981 */ /* 0x000f68000c1e1900 */
[----:B------:R-:W5:Y:S01]  /*0b30*/  LDG.E R26, desc[UR4][R12.64+0x94] ;  /* 0x000094040c1a7981 */ /* 0x000f62000c1e1900 */
[----:B0-----:R-:W-:Y:S01]  /*0b40*/  IMAD.WIDE.U32 R6, R29, 0x4, R14 ;  /* 0x000000041d067825 */ /* 0x001fe200078e000e */
[----:B------:R-:W-:-:S04]  /*0b50*/  IADD3 R29, PT, PT, R9, 0x34d, RZ ;  /* 0x0000034d091d7810 */ /* 0x000fc80007ffe0ff */
[----:B------:R0:W5:Y:S01]  /*0b60*/  LDG.E R16, desc[UR4][R6.64] ;  /* 0x0000000406107981 */ /* 0x000162000c1e1900 */
[----:B---3--:R-:W-:Y:S01]  /*0b70*/  FFMA R10, R10, R18, R25 ;  /* 0x000000120a0a7223 */ /* 0x008fe20000000019 */
[----:B------:R-:W-:-:S05]  /*0b80*/  IADD3 R25, PT, PT, R9, 0x1fb, RZ ;  /* 0x000001fb09197810 */ /* 0x000fca0007ffe0ff */
[----:B0-----:R-:W-:-:S04]  /*0b90*/  IMAD.WIDE.U32 R6, R25, 0x4, R14 ;  /* 0x0000000419067825 */ /* 0x001fc800078e000e */
[----:B--2---:R-:W-:Y:S01]  /*0ba0*/  FFMA R11, R19, R11, R10 ;  /* 0x0000000b130b7223 */ /* 0x004fe2000000000a */
[----:B------:R-:W-:Y:S02]  /*0bb0*/  IADD3 R19, PT, PT, R9, 0x2a4, RZ ;  /* 0x000002a409137810 */ /* 0x000fe40007ffe0ff */
[----:B------:R0:W2:Y:S03]  /*0bc0*/  LDG.E R9, desc[UR4][R6.64] ;  /* 0x0000000406097981 */ /* 0x0000a6000c1e1900 */
[----:B------:R-:W-:Y:S01]  /*0bd0*/  IMAD.WIDE.U32 R18, R19, 0x4, R14 ;  /* 0x0000000413127825 */ /* 0x000fe200078e000e */
[----:B------:R-:W-:-:S03]  /*0be0*/  IADD3 R10, PT, PT, R5, UR10, RZ ;  /* 0x0000000a050a7c10 */ /* 0x000fc6000fffe0ff */
[----:B------:R-:W-:Y:S01]  /*0bf0*/  FFMA R25, R22, R8, R11 ;  /* 0x0000000816197223 */ /* 0x000fe2000000000b */
[----:B0-----:R-:W-:Y:S01]  /*0c00*/  IMAD.WIDE.U32 R6, R29, 0x4, R14 ;  /* 0x000000041d067825 */ /* 0x001fe200078e000e */
[----:B------:R-:W2:Y:S04]  /*0c10*/  LDG.E R8, desc[UR4][R12.64+0x88] ;  /* 0x000088040c087981 */ /* 0x000ea8000c1e1900 */
[----:B------:R-:W3:Y:S04]  /*0c20*/  LDG.E R18, desc[UR4][R18.64] ;  /* 0x0000000412127981 */ /* 0x000ee8000c1e1900 */
[----:B------:R-:W3:Y:S04]  /*0c30*/  LDG.E R11, desc[UR4][R12.64+0x8c] ;  /* 0x00008c040c0b7981 */ /* 0x000ee8000c1e1900 */
[----:B------:R-:W3:Y:S04]  /*0c40*/  LDG.E R22, desc[UR4][R12.64+0x90] ;  /* 0x000090040c167981 */ /* 0x000ee8000c1e1900 */
[----:B------:R0:W3:Y:S01]  /*0c50*/  LDG.E R19, desc[UR4][R6.64] ;  /* 0x0000000406137981 */ /* 0x0000e2000c1e1900 */
[----:B------:R-:W-:Y:S01]  /*0c60*/  FFMA R27, R28, R27, R25 ;  /* 0x0000001b1c1b7223 */ /* 0x000fe20000000019 */
[----:B0-----:R-:W-:-:S05]  /*0c70*/  IMAD.WIDE.U32 R6, R10, 0x4, R14 ;  /* 0x000000040a067825 */ /* 0x001fca00078e000e */
[----:B------:R0:W3:Y:S01]  /*0c80*/  LDG.E R25, desc[UR4][R6.64] ;  /* 0x0000000406197981 */ /* 0x0000e2000c1e1900 */
[----:B------:R-:W-:Y:S01]  /*0c90*/  IADD3 R29, PT, PT, R10, 0xa9, RZ ;  /* 0x000000a90a1d7810 */ /* 0x000fe20007ffe0ff */
[----:B----4-:R-:W-:Y:S02]  /*0ca0*/  FFMA R27, R20, R23, R27 ;  /* 0x00000017141b7223 */ /* 0x010fe4000000001b */
[----:B------:R-:W4:Y:S02]  /*0cb0*/  LDG.E R20, desc[UR4][R12.64+0x98] ;  /* 0x000098040c147981 */ /* 0x000f24000c1e1900 */
[----:B0-----:R-:W-:-:S05]  /*0cc0*/  IMAD.WIDE.U32 R6, R29, 0x4, R14 ;  /* 0x000000041d067825 */ /* 0x001fca00078e000e */
[----:B------:R0:W4:Y:S01]  /*0cd0*/  LDG.E R23, desc[UR4][R6.64] ;  /* 0x0000000406177981 */ /* 0x000122000c1e1900 */
[----:B------:R-:W-:Y:S01]  /*0ce0*/  IADD3 R29, PT, PT, R10, 0x152, RZ ;  /* 0x000001520a1d7810 */ /* 0x000fe20007ffe0ff */
[----:B-----5:R-:W-:Y:S02]  /*0cf0*/  FFMA R27, R24, R21, R27 ;  /* 0x00000015181b7223 */ /* 0x020fe4000000001b */
[----:B------:R-:W5:Y:S02]  /*0d00*/  LDG.E R24, desc[UR4][R12.64+0x9c] ;  /* 0x00009c040c187981 */ /* 0x000f64000c1e1900 */
[----:B0-----:R-:W-:Y:S01]  /*0d10*/  IMAD.WIDE.U32 R6, R29, 0x4, R14 ;  /* 0x000000041d067825 */ /* 0x001fe200078e000e */
[----:B------:R-:W-:-:S03]  /*0d20*/  IADD3 R29, PT, PT, R10, 0x1fb, RZ ;  /* 0x000001fb0a1d7810 */ /* 0x000fc60007ffe0ff */
[----:B------:R-:W-:Y:S01]  /*0d30*/  FFMA R28, R16, R17, R27 ;  /* 0x00000011101c7223 */ /* 0x000fe2000000001b */
[C---:B------:R-:W-:Y:S01]  /*0d40*/  IADD3 R27, PT, PT, R10.reuse, 0x2a4, RZ ;  /* 0x000002a40a1b7810 */ /* 0x040fe20007ffe0ff */
[----:B------:R0:W5:Y:S04]  /*0d50*/  LDG.E R21, desc[UR4][R6.64] ;  /* 0x0000000406157981 */ /* 0x000168000c1e1900 */
[----:B------:R-:W5:Y:S01]  /*0d60*/  LDG.E R17, desc[UR4][R12.64+0xa0] ;  /* 0x0000a0040c117981 */ /* 0x000f62000c1e1900 */
[----:B0-----:R-:W-:Y:S01]  /*0d70*/  IMAD.WIDE.U32 R6, R29, 0x4, R14 ;  /* 0x000000041d067825 */ /* 0x001fe200078e000e */
[----:B------:R-:W-:-:S04]  /*0d80*/  IADD3 R29, PT, PT, R10, 0x34d, RZ ;  /* 0x0000034d0a1d7810 */ /* 0x000fc80007ffe0ff */
[----:B------:R0:W5:Y:S02]  /*0d90*/  LDG.E R16, desc[UR4][R6.64] ;  /* 0x0000000406107981 */ /* 0x000164000c1e1900 */
[----:B0-----:R-:W-:-:S04]  /*0da0*/  IMAD.WIDE.U32 R6, R29, 0x4, R14 ;  /* 0x000000041d067825 */ /* 0x001fc800078e000e */
[----:B--2---:R-:W-:Y:S02]  /*0db0*/  FFMA R9, R9, R8, R28 ;  /* 0x0000000809097223 */ /* 0x004fe4000000001c */
[----:B------:R-:W2:Y:S02]  /*0dc0*/  LDG.E R8, desc[UR4][R12.64+0xa4] ;  /* 0x0000a4040c087981 */ /* 0x000ea4000c1e1900 */
[----:B---3--:R-:W-:Y:S01]  /*0dd0*/  FFMA R18, R18, R11, R9 ;  /* 0x0000000b12127223 */ /* 0x008fe20000000009 */
[----:B------:R-:W-:Y:S01]  /*0de0*/  IMAD.WIDE.U32 R10, R27, 0x4, R14 ;  /* 0x000000041b0a7825 */ /* 0x000fe200078e000e */
[----:B------:R-:W-:Y:S01]  /*0df0*/  IADD3 R9, PT, PT, R5, UR11, RZ ;  /* 0x0000000b05097c10 */ /* 0x000fe2000fffe0ff */
[----:B------:R-:W0:Y:S04]  /*0e00*/  LDCU.128 UR8, c[0x3][0x20] ;  /* 0x00c00400ff0877ac */ /* 0x000e280008000c00 */
[----:B------:R-:W2:Y:S01]  /*0e10*/  LDG.E R10, desc[UR4][R10.64] ;  /* 0x000000040a0a7981 */ /* 0x000ea2000c1e1900 */
[----:B------:R-:W-:-:S03]  /*0e20*/  FFMA R18, R19, R22, R18 ;  /* 0x0000001613127223 */ /* 0x000fc60000000012 */
[----:B------:R-:W3:Y:S04]  /*0e30*/  LDG.E R22, desc[UR4][R12.64+0xa8] ;  /* 0x0000a8040c167981 */ /* 0x000ee8000c1e1900 */
[----:B------:R1:W3:Y:S01]  /*0e40*/  LDG.E R11, desc[UR4][R6.64] ;  /* 0x00000004060b7981 */ /* 0x0002e2000c1e1900 */
[----:B------:R-:W-:Y:S01]  /*0e50*/  FFMA R28, R25, R26, R18 ;  /* 0x0000001a191c7223 */ /* 0x000fe20000000012 */
[C---:B------:R-:W-:Y:S02]  /*0e60*/  IADD3 R25, PT, PT, R9.reuse, 0xa9, RZ ;  /* 0x000000a909197810 */ /* 0x040fe40007ffe0ff */
[----:B------:R-:W3:Y:S01]  /*0e70*/  LDG.E R18, desc[UR4][R12.64+0xac] ;  /* 0x0000ac040c127981 */ /* 0x000ee2000c1e1900 */
[----:B-1----:R-:W-:-:S03]  /*0e80*/  IMAD.WIDE.U32 R6, R9, 0x4, R14 ;  /* 0x0000000409067825 */ /* 0x002fc600078e000e */
[----:B------:R-:W3:Y:S04]  /*0e90*/  LDG.E R26, desc[UR4][R12.64+0xb0] ;  /* 0x0000b0040c1a7981 */ /* 0x000ee8000c1e1900 */
[----:B------:R1:W3:Y:S02]  /*0ea0*/  LDG.E R19, desc[UR4][R6.64] ;  /* 0x0000000406137981 */ /* 0x0002e4000c1e1900 */
[----:B-1----:R-:W-:-:S05]  /*0eb0*/  IMAD.WIDE.U32 R6, R25, 0x4, R14 ;  /* 0x0000000419067825 */ /* 0x002fca00078e000e */
[----:B------:R1:W3:Y:S01]  /*0ec0*/  LDG.E R25, desc[UR4][R6.64] ;  /* 0x0000000406197981 */ /* 0x0002e2000c1e1900 */
[----:B------:R-:W-:Y:S01]  /*0ed0*/  IADD3 R27, PT, PT, R9, 0x152, RZ ;  /* 0x00000152091b7810 */ /* 0x000fe20007ffe0ff */
[----:B----4-:R-:W-:Y:S02]  /*0ee0*/  FFMA R28, R23, R20, R28 ;  /* 0x00000014171c7223 */ /* 0x010fe4000000001c */
[----:B------:R-:W4:Y:S02]  /*0ef0*/  LDG.E R23, desc[UR4][R12.64+0xb4] ;  /* 0x0000b4040c177981 */ /* 0x000f24000c1e1900 */
[----:B-1----:R-:W-:-:S05]  /*0f00*/  IMAD.WIDE.U32 R6, R27, 0x4, R14 ;  /* 0x000000041b067825 */ /* 0x002fca00078e000e */
[----:B------:R1:W4:Y:S01]  /*0f10*/  LDG.E R20, desc[UR4][R6.64] ;  /* 0x0000000406147981 */ /* 0x000322000c1e1900 */
[----:B------:R-:W-:Y:S01]  /*0f20*/  IADD3 R29, PT, PT, R9, 0x1fb, RZ ;  /* 0x000001fb091d7810 */ /* 0x000fe20007ffe0ff */
[----:B-----5:R-:W-:Y:S02]  /*0f30*/  FFMA R27, R21, R24, R28 ;  /* 0x00000018151b7223 */ /* 0x020fe4000000001c */
[----:B------:R-:W5:Y:S02]  /*0f40*/  LDG.E R24, desc[UR4][R12.64+0xb8] ;  /* 0x0000b8040c187981 */ /* 0x000f64000c1e1900 */
[----:B------:R-:W-:Y:S01]  /*0f50*/  FFMA R16, R16, R17, R27 ;  /* 0x0000001110107223 */ /* 0x000fe2000000001b */
[----:B-1----:R-:W-:Y:S01]  /*0f60*/  IMAD.WIDE.U32 R6, R29, 0x4, R14 ;  /* 0x000000041d067825 */ /* 0x002fe200078e000e */
[C---:B------:R-:W-:Y:S01]  /*0f70*/  IADD3 R29, PT, PT, R9.reuse, 0x2a4, RZ ;  /* 0x000002a4091d7810 */ /* 0x040fe20007ffe0ff */
[----:B------:R-:W5:Y:S01]  /*0f80*/  LDG.E R27, desc[UR4][R12.64+0xc0] ;  /* 0x0000c0040c1b7981 */ /* 0x000f62000c1e1900 */
[----:B------:R-:W-:-:S03]  /*0f90*/  IADD3 R17, PT, PT, R9, 0x34d, RZ ;  /* 0x0000034d09117810 */ /* 0x000fc60007ffe0ff */
[----:B------:R1:W5:Y:S02]  /*0fa0*/  LDG.E R21, desc[UR4][R6.64] ;  /* 0x0000000406157981 */ /* 0x000364000c1e1900 */
[----:B-1----:R-:W-:-:S05]  /*0fb0*/  IMAD.WIDE.U32 R6, R29, 0x4, R14 ;  /* 0x000000041d067825 */ /* 0x002fca00078e000e */
[----:B------:R1:W5:Y:S02]  /*0fc0*/  LDG.E R9, desc[UR4][R6.64] ;  /* 0x0000000406097981 */ /* 0x000364000c1e1900 */
[----:B-1----:R-:W-:Y:S02]  /*0fd0*/  IMAD.WIDE.U32 R6, R17, 0x4, R14 ;  /* 0x0000000411067825 */ /* 0x002fe400078e000e */
[----:B------:R-:W5:Y:S04]  /*0fe0*/  LDG.E R17, desc[UR4][R12.64+0xbc] ;  /* 0x0000bc040c117981 */ /* 0x000f68000c1e1900 */
[----:B------:R1:W5:Y:S01]  /*0ff0*/  LDG.E R28, desc[UR4][R6.64] ;  /* 0x00000004061c7981 */ /* 0x000362000c1e1900 */
[----:B--2---:R-:W-:-:S03]  /*1000*/  FFMA R8, R10, R8, R16 ;  /* 0x000000080a087223 */ /* 0x004fc60000000010 */
[----:B------:R-:W2:Y:S01]  /*1010*/  LDG.E R16, desc[UR4][R12.64+0xc8] ;  /* 0x0000c8040c107981 */ /* 0x000ea2000c1e1900 */
[----:B---3--:R-:W-:Y:S01]  /*1020*/  FFMA R22, R11, R22, R8 ;  /* 0x000000160b167223 */ /* 0x008fe20000000008 */
[----:B0-----:R-:W-:-:S05]  /*1030*/  IADD3 R8, PT, PT, R5, UR8, RZ ;  /* 0x0000000805087c10 */ /* 0x001fca000fffe0ff */
[C---:B------:R-:W-:Y:S01]  /*1040*/  IMAD.WIDE.U32 R10, R8.reuse, 0x4, R14 ;  /* 0x00000004080a7825 */ /* 0x040fe200078e000e */
[----:B-1----:R-:W-:-:S05]  /*1050*/  IADD3 R7, PT, PT, R8, 0x152, RZ ;  /* 0x0000015208077810 */ /* 0x002fca0007ffe0ff */
[----:B------:R-:W3:Y:S01]  /*1060*/  LDG.E R10, desc[UR4][R10.64] ;  /* 0x000000040a0a7981 */ /* 0x000ee2000c1e1900 */
[----:B------:R-:W-:Y:S01]  /*1070*/  FFMA R18, R19, R18, R22 ;  /* 0x0000001213127223 */ /* 0x000fe20000000016 */
[C---:B------:R-:W-:Y:S02]  /*1080*/  IADD3 R19, PT, PT, R8.reuse, 0xa9, RZ ;  /* 0x000000a908137810 */ /* 0x040fe40007ffe0ff */
[----:B------:R-:W3:Y:S01]  /*1090*/  LDG.E R11, desc[UR4][R12.64+0xc4] ;  /* 0x0000c4040c0b7981 */ /* 0x000ee2000c1e1900 */
[----:B------:R-:W-:Y:S01]  /*10a0*/  IMAD.WIDE.U32 R6, R7, 0x4, R14 ;  /* 0x0000000407067825 */ /* 0x000fe200078e000e */
[----:B------:R-:W-:-:S04]  /*10b0*/  IADD3 R29, PT, PT, R8, 0x1fb, RZ ;  /* 0x000001fb081d7810 */ /* 0x000fc80007ffe0ff */
[----:B------:R0:W2:Y:S01]  /*10c0*/  LDG.E R22, desc[UR4][R6.64] ;  /* 0x0000000406167981 */ /* 0x0000a2000c1e1900 */
[----:B------:R-:W-:Y:S01]  /*10d0*/  FFMA R25, R25, R26, R18 ;  /* 0x0000001a19197223 */ /* 0x000fe20000000012 */
[----:B------:R-:W-:-:S06]  /*10e0*/  IMAD.WIDE.U32 R18, R19, 0x4, R14 ;  /* 0x0000000413127825 */ /* 0x000fcc00078e000e */
[----:B------:R-:W2:Y:S01]  /*10f0*/  LDG.E R18, desc[UR4][R18.64] ;  /* 0x0000000412127981 */ /* 0x000ea2000c1e1900 */
[----:B0-----:R-:W-:-:S03]  /*1100*/  IMAD.WIDE.U32 R6, R29, 0x4, R14 ;  /* 0x000000041d067825 */ /* 0x001fc600078e000e */
[----:B------:R-:W2:Y:S01]  /*1110*/  LDG.E R19, desc[UR4][R12.64+0xcc] ;  /* 0x0000cc040c137981 */ /* 0x000ea2000c1e1900 */
[----:B----4-:R-:W-:-:S03]  /*1120*/  FFMA R26, R20, R23, R25 ;  /* 0x00000017141a7223 */ /* 0x010fc60000000019 */
[----:B------:R0:W4:Y:S04]  /*1130*/  LDG.E R20, desc[UR4][R6.64] ;  /* 0x0000000406147981 */ /* 0x000128000c1e1900 */
[----:B------:R-:W4:Y:S01]  /*1140*/  LDG.E R23, desc[UR4][R12.64+0xd0] ;  /* 0x0000d0040c177981 */ /* 0x000f22000c1e1900 */
[----:B------:R-:W-:Y:S01]  /*1150*/  IADD3 R25, PT, PT, R8, 0x2a4, RZ ;  /* 0x000002a408197810 */ /* 0x000fe20007ffe0ff */
[----:B-----5:R-:W-:-:S04]  /*1160*/  FFMA R21, R21, R24, R26 ;  /* 0x0000001815157223 */ /* 0x020fc8000000001a */
[--C-:B0-----:R-:W-:Y:S01]  /*1170*/  IMAD.WIDE.U32 R6, R25, 0x4, R14.reuse ;  /* 0x0000000419067825 */ /* 0x101fe200078e000e */
[----:B------:R-:W-:Y:S01]  /*1180*/  IADD3 R25, PT, PT, R8, 0x34d, RZ ;  /* 0x0000034d08197810 */ /* 0x000fe20007ffe0ff */
[----:B------:R-:W5:Y:S04]  /*1190*/  LDG.E R26, desc[UR4][R12.64+0xd8] ;  /* 0x0000d8040c1a7981 */ /* 0x000f68000c1e1900 */
[----:B------:R0:W5:Y:S04]  /*11a0*/  LDG.E R24, desc[UR4][R6.64] ;  /* 0x0000000406187981 */ /* 0x000168000c1e1900 */
[----:B------:R-:W5:Y:S01]  /*11b0*/  LDG.E R8, desc[UR4][R12.64+0xd4] ;  /* 0x0000d4040c087981 */ /* 0x000f62000c1e1900 */
[----:B0-----:R-:W-:-:S05]  /*11c0*/  IMAD.WIDE.U32 R6, R25, 0x4, R14 ;  /* 0x0000000419067825 */ /* 0x001fca00078e000e */
[----:B------:R0:W5:Y:S01]  /*11d0*/  LDG.E R25, desc[UR4][R6.64] ;  /* 0x0000000406197981 */ /* 0x000162000c1e1900 */
[----:B------:R-:W-:Y:S01]  /*11e0*/  FFMA R17, R9, R17, R21 ;  /* 0x0000001109117223 */ /* 0x000fe20000000015 */
[----:B------:R-:W-:Y:S02]  /*11f0*/  IADD3 R9, PT, PT, R5, UR9, RZ ;  /* 0x0000000905097c10 */ /* 0x000fe4000fffe0ff */
[----:B------:R-:W5:Y:S01]  /*1200*/  LDG.E R21, desc[UR4][R12.64+0xdc] ;  /* 0x0000dc040c157981 */ /* 0x000f62000c1e1900 */
[----:B------:R-:W-:Y:S01]  /*1210*/  FFMA R27, R28, R27, R17 ;  /* 0x0000001b1c1b7223 */ /* 0x000fe20000000011 */
[C---:B------:R-:W-:Y:S01]  /*1220*/  IADD3 R29, PT, PT, R9.reuse, 0xa9, RZ ;  /* 0x000000a9091d7810 */ /* 0x040fe20007ffe0ff */
[----:B0-----:R-:W-:-:S05]  /*1230*/  IMAD.WIDE.U32 R6, R9, 0x4, R14 ;  /* 0x0000000409067825 */ /* 0x001fca00078e000e */
[----:B------:R0:W5:Y:S01]  /*1240*/  LDG.E R17, desc[UR4][R6.64] ;  /* 0x0000000406117981 */ /* 0x000162000c1e1900 */
[----:B---3--:R-:W-:-:S04]  /*1250*/  FFMA R11, R10, R11, R27 ;  /* 0x0000000b0a0b7223 */ /* 0x008fc8000000001b */
[----:B--2---:R-:W-:Y:S01]  /*1260*/  FFMA R27, R18, R16, R11 ;  /* 0x00000010121b7223 */ /* 0x004fe2000000000b */
[----:B------:R-:W-:Y:S01]  /*1270*/  IMAD.WIDE.U32 R10, R29, 0x4, R14 ;  /* 0x000000041d0a7825 */ /* 0x000fe200078e000e */
[----:B------:R-:W-:Y:S01]  /*1280*/  IADD3 R29, PT, PT, R9, 0x152, RZ ;  /* 0x00000152091d7810 */ /* 0x000fe20007ffe0ff */
[----:B------:R-:W2:Y:S04]  /*1290*/  LDG.E R16, desc[UR4][R12.64+0xe0] ;  /* 0x0000e0040c107981 */ /* 0x000ea8000c1e1900 */
[----:B------:R-:W2:Y:S01]  /*12a0*/  LDG.E R10, desc[UR4][R10.64] ;  /* 0x000000040a0a7981 */ /* 0x000ea2000c1e1900 */
[----:B------:R-:W-:Y:S01]  /*12b0*/  FFMA R27, R22, R19, R27 ;  /* 0x00000013161b7223 */ /* 0x000fe2000000001b */
[----:B------:R-:W-:Y:S01]  /*12c0*/  IMAD.WIDE.U32 R18, R29, 0x4, R14 ;  /* 0x000000041d127825 */ /* 0x000fe200078e000e */
[----:B------:R-:W-:-:S05]  /*12d0*/  IADD3 R29, PT, PT, R9, 0x1fb, RZ ;  /* 0x000001fb091d7810 */ /* 0x000fca0007ffe0ff */
[----:B------:R-:W3:Y:S04]  /*12e0*/  LDG.E R18, desc[UR4][R18.64] ;  /* 0x0000000412127981 */ /* 0x000ee8000c1e1900 */
[----:B------:R-:W3:Y:S01]  /*12f0*/  LDG.E R11, desc[UR4][R12.64+0xe4] ;  /* 0x0000e4040c0b7981 */ /* 0x000ee2000c1e1900 */
[----:B0-----:R-:W-:-:S04]  /*1300*/  IMAD.WIDE.U32 R6, R29, 0x4, R14 ;  /* 0x000000041d067825 */ /* 0x001fc800078e000e */
[----:B----4-:R-:W-:Y:S01]  /*1310*/  FFMA R23, R20, R23, R27 ;  /* 0x0000001714177223 */ /* 0x010fe2000000001b */
[----:B------:R-:W-:Y:S01]  /*1320*/  IADD3 R27, PT, PT, R9, 0x2a4, RZ ;  /* 0x000002a4091b7810 */ /* 0x000fe20007ffe0ff */
[----:B------:R-:W4:Y:S04]  /*1330*/  LDG.E R20, desc[UR4][R12.64+0xe8] ;  /* 0x0000e8040c147981 */ /* 0x000f28000c1e1900 */
[----:B------:R0:W4:Y:S02]  /*1340*/  LDG.E R19, desc[UR4][R6.64] ;  /* 0x0000000406137981 */ /* 0x000124000c1e1900 */
[--C-:B0-----:R-:W-:Y:S01]  /*1350*/  IMAD.WIDE.U32 R6, R27, 0x4, R14.reuse ;  /* 0x000000041b067825 */ /* 0x101fe200078e000e */
[----:B------:R-:W-:Y:S02]  /*1360*/  IADD3 R27, PT, PT, R9, 0x34d, RZ ;  /* 0x0000034d091b7810 */ /* 0x000fe40007ffe0ff */
[----:B------:R-:W4:Y:S04]  /*1370*/  LDG.E R9, desc[UR4][R12.64+0xec] ;  /* 0x0000ec040c097981 */ /* 0x000f28000c1e1900 */
[----:B------:R0:W4:Y:S02]  /*1380*/  LDG.E R22, desc[UR4][R6.64] ;  /* 0x0000000406167981 */ /* 0x000124000c1e1900 */
[----:B0-----:R-:W-:-:S02]  /*1390*/  IMAD.WIDE.U32 R6, R27, 0x4, R14 ;  /* 0x000000041b067825 */ /* 0x001fc400078e000e */
[----:B------:R-:W4:Y:S04]  /*13a0*/  LDG.E R27, desc[UR4][R12.64+0xf0] ;  /* 0x0000f0040c1b7981 */ /* 0x000f28000c1e1900 */
[----:B------:R0:W4:Y:S01]  /*13b0*/  LDG.E R28, desc[UR4][R6.64] ;  /* 0x00000004061c7981 */ /* 0x000122000c1e1900 */
[----:B-----5:R-:W-:Y:S01]  /*13c0*/  FFMA R24, R24, R8, R23 ;  /* 0x0000000818187223 */ /* 0x020fe20000000017 */
[----:B------:R-:W-:-:S03]  /*13d0*/  IADD3 R8, PT, PT, R5, UR10, RZ ;  /* 0x0000000a05087c10 */ /* 0x000fc6000fffe0ff */
[----:B------:R-:W-:Y:S01]  /*13e0*/  FFMA R26, R25, R26, R24 ;  /* 0x0000001a191a7223 */ /* 0x000fe20000000018 */
[C---:B------:R-:W-:Y:S01]  /*13f0*/  IADD3 R29, PT, PT, R8.reuse, 0xa9, RZ ;  /* 0x000000a9081d7810 */ /* 0x040fe20007ffe0ff */
[----:B------:R-:W5:Y:S01]  /*1400*/  LDG.E R24, desc[UR4][R12.64+0xf4] ;  /* 0x0000f4040c187981 */ /* 0x000f62000c1e1900 */
[----:B0-----:R-:W-:-:S04]  /*1410*/  IMAD.WIDE.U32 R6, R8, 0x4, R14 ;  /* 0x0000000408067825 */ /* 0x001fc800078e000e */
[----:B------:R-:W-:Y:S02]  /*1420*/  FFMA R25, R17, R21, R26 ;  /* 0x0000001511197223 */ /* 0x000fe4000000001a */
[----:B------:R-:W5:Y:S04]  /*1430*/  LDG.E R17, desc[UR4][R12.64+0xf8] ;  /* 0x0000f8040c117981 */ /* 0x000f68000c1e1900 */
[----:B------:R0:W5:Y:S02]  /*1440*/  LDG.E R23, desc[UR4][R6.64] ;  /* 0x0000000406177981 */ /* 0x000164000c1e1900 */
[----:B0-----:R-:W-:Y:S01]  /*1450*/  IMAD.WIDE.U32 R6, R29, 0x4, R14 ;  /* 0x000000041d067825 */ /* 0x001fe200078e000e */
[----:B------:R-:W-:-:S04]  /*1460*/  IADD3 R29, PT, PT, R8, 0x152, RZ ;  /* 0x00000152081d7810 */ /* 0x000fc80007ffe0ff */
[----:B------:R0:W5:Y:S02]  /*1470*/  LDG.E R21, desc[UR4][R6.64] ;  /* 0x0000000406157981 */ /* 0x000164000c1e1900 */
[----:B0-----:R-:W-:-:S05]  /*1480*/  IADD3 R7, PT, PT, R8, 0x2a4, RZ ;  /* 0x000002a408077810 */ /* 0x001fca0007ffe0ff */
[----:B------:R-:W-:-:S04]  /*1490*/  IMAD.WIDE.U32 R6, R7, 0x4, R14 ;  /* 0x0000000407067825 */ /* 0x000fc800078e000e */
[----:B--2---:R-:W-:Y:S02]  /*14a0*/  FFMA R25, R10, R16, R25 ;  /* 0x000000100a197223 */ /* 0x004fe40000000019 */
[----:B------:R-:W2:Y:S02]  /*14b0*/  LDG.E R16, desc[UR4][R12.64+0x100] ;  /* 0x000100040c107981 */ /* 0x000ea4000c1e1900 */
[----:B---3--:R-:W-:Y:S01]  /*14c0*/  FFMA R18, R18, R11, R25 ;  /* 0x0000000b12127223 */ /* 0x008fe20000000019 */
[----:B------:R-:W-:Y:S01]  /*14d0*/  IMAD.WIDE.U32 R10, R29, 0x4, R14 ;  /* 0x000000041d0a7825 */ /* 0x000fe200078e000e */
[----:B------:R-:W-:-:S05]  /*14e0*/  IADD3 R29, PT, PT, R8, 0x1fb, RZ ;  /* 0x000001fb081d7810 */ /* 0x000fca0007ffe0ff */
[----:B------:R-:W3:Y:S01]  /*14f0*/  LDG.E R10, desc[UR4][R10.64] ;  /* 0x000000040a0a7981 */ /* 0x000ee2000c1e1900 */
[----:B----4-:R-:W-:Y:S01]  /*1500*/  FFMA R25, R19, R20, R18 ;  /* 0x0000001413197223 */ /* 0x010fe20000000012 */
[----:B------:R-:W-:Y:S01]  /*1510*/  IMAD.WIDE.U32 R18, R29, 0x4, R14 ;  /* 0x000000041d127825 */ /* 0x000fe200078e000e */
[----:B------:R-:W-:Y:S01]  /*1520*/  IADD3 R29, PT, PT, R8, 0x34d, RZ ;  /* 0x0000034d081d7810 */ /* 0x000fe20007ffe0ff */
[----:B------:R-:W4:Y:S04]  /*1530*/  LDG.E R20, desc[UR4][R12.64+0x104] ;  /* 0x000104040c147981 */ /* 0x000f28000c1e1900 */
[----:B------:R0:W2:Y:S04]  /*1540*/  LDG.E R18, desc[UR4][R18.64] ;  /* 0x0000000412127981 */ /* 0x0000a8000c1e1900 */
[----:B------:R-:W3:Y:S01]  /*1550*/  LDG.E R11, desc[UR4][R12.64+0xfc] ;  /* 0x0000fc040c0b7981 */ /* 0x000ee2000c1e1900 */
[----:B------:R-:W-:Y:S01]  /*1560*/  FFMA R9, R22, R9, R25 ;  /* 0x0000000916097223 */ /* 0x000fe20000000019 */
[----:B0-----:R-:W-:-:S02]  /*1570*/  IADD3 R19, PT, PT, R5, UR11, RZ ;  /* 0x0000000b05137c10 */ /* 0x001fc4000fffe0ff */
[----:B------:R0:W4:Y:S01]  /*1580*/  LDG.E R22, desc[UR4][R6.64] ;  /* 0x0000000406167981 */ /* 0x000122000c1e1900 */
[----:B------:R-:W1:Y:S03]  /*1590*/  LDCU.128 UR8, c[0x3][0x30] ;  /* 0x00c00600ff0877ac */ /* 0x000e660008000c00 */
[----:B------:R-:W4:Y:S01]  /*15a0*/  LDG.E R25, desc[UR4][R12.64+0x108] ;  /* 0x000108040c197981 */ /* 0x000f22000c1e1900 */
[----:B0-----:R-:W-:-:S04]  /*15b0*/  IMAD.WIDE.U32 R6, R29, 0x4, R14 ;  /* 0x000000041d067825 */ /* 0x001fc800078e000e */
[----:B------:R-:W-:Y:S01]  /*15c0*/  FFMA R28, R28, R27, R9 ;  /* 0x0000001b1c1c7223 */ /* 0x000fe20000000009 */
[C---:B------:R-:W-:Y:S01]  /*15d0*/  IMAD.WIDE.U32 R8, R19.reuse, 0x4, R14 ;  /* 0x0000000413087825 */ /* 0x040fe200078e000e */
[----:B------:R0:W4:Y:S05]  /*15e0*/  LDG.E R26, desc[UR4][R6.64] ;  /* 0x00000004061a7981 */ /* 0x00012a000c1e1900 */
[----:B------:R-:W4:Y:S04]  /*15f0*/  LDG.E R8, desc[UR4][R8.64] ;  /* 0x0000000408087981 */ /* 0x000f28000c1e1900 */
[----:B------:R-:W4:Y:S01]  /*1600*/  LDG.E R9, desc[UR4][R12.64+0x10c] ;  /* 0x00010c040c097981 */ /* 0x000f22000c1e1900 */
[----:B------:R-:W-:Y:S01]  /*1610*/  IADD3 R27, PT, PT, R19, 0xa9, RZ ;  /* 0x000000a9131b7810 */ /* 0x000fe20007ffe0ff */
[----:B-----5:R-:W-:Y:S01]  /*1620*/  FFMA R28, R23, R24, R28 ;  /* 0x00000018171c7223 */ /* 0x020fe2000000001c */
[----:B------:R-:W-:Y:S01]  /*1630*/  IADD3 R29, PT, PT, R19, 0x152, RZ ;  /* 0x00000152131d7810 */ /* 0x000fe20007ffe0ff */
[----:B------:R-:W5:Y:S02]  /*1640*/  LDG.E R23, desc[UR4][R12.64+0x110] ;  /* 0x000110040c177981 */ /* 0x000f64000c1e1900 */
[----:B0-----:R-:W-:-:S05]  /*1650*/  IMAD.WIDE.U32 R6, R27, 0x4, R14 ;  /* 0x000000041b067825 */ /* 0x001fca00078e000e */
[----:B------:R0:W5:Y:S01]  /*1660*/  LDG.E R24, desc[UR4][R6.64] ;  /* 0x0000000406187981 */ /* 0x000162000c1e1900 */
[----:B------:R-:W-:-:S03]  /*1670*/  FFMA R27, R21, R17, R28 ;  /* 0x00000011151b7223 */ /* 0x000fc6000000001c */
[----:B------:R-:W5:Y:S01]  /*1680*/  LDG.E R17, desc[UR4][R12.64+0x114] ;  /* 0x000114040c117981 */ /* 0x000f62000c1e1900 */
[----:B0-----:R-:W-:-:S05]  /*1690*/  IMAD.WIDE.U32 R6, R29, 0x4, R14 ;  /* 0x000000041d067825 */ /* 0x001fca00078e000e */
[----:B------:R0:W5:Y:S01]  /*16a0*/  LDG.E R21, desc[UR4][R6.64] ;  /* 0x0000000406157981 */ /* 0x000162000c1e1900 */
[----:B---3--:R-:W-:Y:S01]  /*16b0*/  FFMA R11, R10, R11, R27 ;  /* 0x0000000b0a0b7223 */ /* 0x008fe2000000001b */
[----:B------:R-:W-:-:S05]  /*16c0*/  IADD3 R27, PT, PT, R19, 0x1fb, RZ ;  /* 0x000001fb131b7810 */ /* 0x000fca0007ffe0ff */
[----:B0-----:R-:W-:Y:S01]  /*16d0*/  IMAD.WIDE.U32 R6, R27, 0x4, R14 ;  /* 0x000000041b067825 */ /* 0x001fe200078e000e */
[----:B------:R-:W-:-:S03]  /*16e0*/  IADD3 R27, PT, PT, R19, 0x2a4, RZ ;  /* 0x000002a4131b7810 */ /* 0x000fc60007ffe0ff */
[----:B--2---:R-:W-:Y:S01]  /*16f0*/  FFMA R11, R18, R16, R11 ;  /* 0x00000010120b7223 */ /* 0x004fe2000000000b */
[----:B------:R-:W-:Y:S01]  /*1700*/  IADD3 R19, PT, PT, R19, 0x34d, RZ ;  /* 0x0000034d13137810 */ /* 0x000fe20007ffe0ff */
[----:B------:R-:W2:Y:S04]  /*1710*/  LDG.E R18, desc[UR4][R12.64+0x118] ;  /* 0x000118040c127981 */ /* 0x000ea8000c1e1900 */
[----:B------:R0:W2:Y:S02]  /*1720*/  LDG.E R16, desc[UR4][R6.64] ;  /* 0x0000000406107981 */ /* 0x0000a4000c1e1900 */
[----:B0-----:R-:W-:-:S04]  /*1730*/  IMAD.WIDE.U32 R6, R27, 0x4, R14 ;  /* 0x000000041b067825 */ /* 0x001fc800078e000e */
[----:B----4-:R-:W-:Y:S02]  /*1740*/  FFMA R27, R22, R20, R11 ;  /* 0x00000014161b7223 */ /* 0x010fe4000000000b */
[----:B------:R-:W3:Y:S01]  /*1750*/  LDG.E R22, desc[UR4][R12.64+0x11c] ;  /* 0x00011c040c167981 */ /* 0x000ee2000c1e1900 */
[----:B------:R-:W-:-:S04]  /*1760*/  IMAD.WIDE.U32 R10, R19, 0x4, R14 ;  /* 0x00000004130a7825 */ /* 0x000fc800078e000e */
[----:B------:R-:W-:Y:S01]  /*1770*/  FFMA R27, R26, R25, R27 ;  /* 0x000000191a1b7223 */ /* 0x000fe2000000001b */
[----:B-1----:R-:W-:Y:S01]  /*1780*/  IADD3 R19, PT, PT, R5, UR8, RZ ;  /* 0x0000000805137c10 */ /* 0x002fe2000fffe0ff */
[----:B------:R0:W3:Y:S04]  /*1790*/  LDG.E R20, desc[UR4][R6.64] ;  /* 0x0000000406147981 */ /* 0x0000e8000c1e1900 */
[----:B------:R-:W4:Y:S01]  /*17a0*/  LDG.E R10, desc[UR4][R10.64] ;  /* 0x000000040a0a7981 */ /* 0x000f22000c1e1900 */
[----:B------:R-:W-:-:S03]  /*17b0*/  FFMA R27, R8, R9, R27 ;  /* 0x00000009081b7223 */ /* 0x000fc6000000001b */
[----:B------:R-:W4:Y:S01]  /*17c0*/  LDG.E R8, desc[UR4][R12.64+0x120] ;  /* 0x000120040c087981 */ /* 0x000f22000c1e1900 */
[C-C-:B0-----:R-:W-:Y:S01]  /*17d0*/  IMAD.WIDE.U32 R6, R19.reuse, 0x4, R14.reuse ;  /* 0x0000000413067825 */ /* 0x141fe200078e000e */
[----:B------:R-:W-:Y:S02]  /*17e0*/  IADD3 R25, PT, PT, R19, 0xa9, RZ ;  /* 0x000000a913197810 */ /* 0x000fe40007ffe0ff */
[----:B------:R-:W4:Y:S04]  /*17f0*/  LDG.E R9, desc[UR4][R12.64+0x124] ;  /* 0x000124040c097981 */ /* 0x000f28000c1e1900 */
[----:B------:R0:W4:Y:S02]  /*1800*/  LDG.E R11, desc[UR4][R6.64] ;  /* 0x00000004060b7981 */ /* 0x000124000c1e1900 */
[----:B0-----:R-:W-:-:S02]  /*1810*/  IMAD.WIDE.U32 R6, R25, 0x4, R14 ;  /* 0x0000000419067825 */ /* 0x001fc400078e000e */
[----:B------:R-:W4:Y:S04]  /*1820*/  LDG.E R25, desc[UR4][R12.64+0x128] ;  /* 0x000128040c197981 */ /* 0x000f28000c1e1900 */
[----:B------:R0:W4:Y:S01]  /*1830*/  LDG.E R26, desc[UR4][R6.64] ;  /* 0x00000004061a7981 */ /* 0x000122000c1e1900 */
[C---:B------:R-:W-:Y:S01]  /*1840*/  IADD3 R29, PT, PT, R19.reuse, 0x152, RZ ;  /* 0x00000152131d7810 */ /* 0x040fe20007ffe0ff */
[----:B-----5:R-:W-:Y:S01]  /*1850*/  FFMA R28, R24, R23, R27 ;  /* 0x00000017181c7223 */ /* 0x020fe2000000001b */
[----:B------:R-:W-:Y:S01]  /*1860*/  IADD3 R27, PT, PT, R19, 0x1fb, RZ ;  /* 0x000001fb131b7810 */ /* 0x000fe20007ffe0ff */
[----:B------:R-:W5:Y:S02]  /*1870*/  LDG.E R23, desc[UR4][R12.64+0x12c] ;  /* 0x00012c040c177981 */ /* 0x000f64000c1e1900 */
[----:B------:R-:W-:Y:S01]  /*1880*/  FFMA R17, R21, R17, R28 ;  /* 0x0000001115117223 */ /* 0x000fe2000000001c */
[----:B0-----:R-:W-:Y:S01]  /*1890*/  IMAD.WIDE.U32 R6, R29, 0x4, R14 ;  /* 0x000000041d067825 */ /* 0x001fe200078e000e */
[----:B------:R-:W-:-:S04]  /*18a0*/  IADD3 R21, PT, PT, R19, 0x2a4, RZ ;  /* 0x000002a413157810 */ /* 0x000fc80007ffe0ff */
[----:B------:R0:W5:Y:S02]  /*18b0*/  LDG.E R24, desc[UR4][R6.64] ;  /* 0x0000000406187981 */ /* 0x000164000c1e1900 */
[----:B0-----:R-:W-:Y:S01]  /*18c0*/  IMAD.WIDE.U32 R6, R27, 0x4, R14 ;  /* 0x000000041b067825 */ /* 0x001fe200078e000e */
[----:B------:R-:W-:-:S05]  /*18d0*/  IADD3 R27, PT, PT, R19, 0x34d, RZ ;  /* 0x0000034d131b7810 */ /* 0x000fca0007ffe0ff */
[----:B------:R-:W5:Y:S04]  /*18e0*/  LDG.E R6, desc[UR4][R6.64] ;  /* 0x0000000406067981 */ /* 0x000f68000c1e1900 */
[----:B------:R-:W5:Y:S01]  /*18f0*/  LDG.E R7, desc[UR4][R12.64+0x130] ;  /* 0x000130040c077981 */ /* 0x000f62000c1e1900 */
[----:B--2---:R-:W-:Y:S01]  /*1900*/  FFMA R17, R16, R18, R17 ;  /* 0x0000001210117223 */ /* 0x004fe20000000011 */
[----:B------:R-:W-:-:S05]  /*1910*/  IADD3 R16, PT, PT, R5, UR9, RZ ;  /* 0x0000000905107c10 */ /* 0x000fca000fffe0ff */
[C---:B------:R-:W-:Y:S01]  /*1920*/  IMAD.WIDE.U32 R18, R16.reuse, 0x4, R14 ;  /* 0x0000000410127825 */ /* 0x040fe200078e000e */
[----:B------:R-:W-:-:S05]  /*1930*/  IADD3 R29, PT, PT, R16, 0xa9, RZ ;  /* 0x000000a9101d7810 */ /* 0x000fca0007ffe0ff */
[----:B------:R-:W2:Y:S01]  /*1940*/  LDG.E R18, desc[UR4][R18.64] ;  /* 0x0000000412127981 */ /* 0x000ea2000c1e1900 */
[----:B---3--:R-:W-:Y:S01]  /*1950*/  FFMA R17, R20, R22, R17 ;  /* 0x0000001614117223 */ /* 0x008fe20000000011 */
[----:B------:R-:W-:Y:S02]  /*1960*/  IMAD.WIDE.U32 R20, R21, 0x4, R14 ;  /* 0x0000000415147825 */ /* 0x000fe400078e000e */
[----:B------:R-:W2:Y:S02]  /*1970*/  LDG.E R22, desc[UR4][R12.64+0x13c] ;  /* 0x00013c040c167981 */ /* 0x000ea4000c1e1900 */
[----:B----4-:R-:W-:Y:S02]  /*1980*/  FFMA R10, R10, R8, R17 ;  /* 0x000000080a0a7223 */ /* 0x010fe40000000011 */
[----:B------:R0:W3:Y:S04]  /*1990*/  LDG.E R8, desc[UR4][R20.64] ;  /* 0x0000000414087981 */ /* 0x0000e8000c1e1900 */
[----:B------:R-:W3:Y:S01]  /*19a0*/  LDG.E R17, desc[UR4][R12.64+0x134] ;  /* 0x000134040c117981 */ /* 0x000ee2000c1e1900 */
[----:B------:R-:W-:-:S03]  /*19b0*/  FFMA R11, R11, R9, R10 ;  /* 0x000000090b0b7223 */ /* 0x000fc6000000000a */
[----:B------:R-:W4:Y:S01]  /*19c0*/  LDG.E R9, desc[UR4][R12.64+0x138] ;  /* 0x000138040c097981 */ /* 0x000f22000c1e1900 */
[----:B0-----:R-:W-:-:S05]  /*19d0*/  IMAD.WIDE.U32 R20, R27, 0x4, R14 ;  /* 0x000000041b147825 */ /* 0x001fca00078e000e */
[----:B------:R0:W4:Y:S02]  /*19e0*/  LDG.E R19, desc[UR4][R20.64] ;  /* 0x0000000414137981 */ /* 0x000124000c1e1900 */
[----:B0-----:R-:W-:-:S04]  /*19f0*/  IMAD.WIDE.U32 R20, R29, 0x4, R14 ;  /* 0x000000041d147825 */ /* 0x001fc800078e000e */
[----:B------:R-:W-:Y:S01]  /*1a00*/  FFMA R27, R26, R25, R11 ;  /* 0x000000191a1b7223 */ /* 0x000fe2000000000b */
[C---:B------:R-:W-:Y:S01]  /*1a10*/  IADD3 R11, PT, PT, R16.reuse, 0x152, RZ ;  /* 0x00000152100b7810 */ /* 0x040fe20007ffe0ff */
[----:B------:R-:W2:Y:S04]  /*1a20*/  LDG.E R25, desc[UR4][R12.64+0x144] ;  /* 0x000144040c197981 */ /* 0x000ea8000c1e1900 */
[----:B------:R-:W2:Y:S01]  /*1a30*/  LDG.E R20, desc[UR4][R20.64] ;  /* 0x0000000414147981 */ /* 0x000ea2000c1e1900 */
[----:B------:R-:W-:Y:S01]  /*1a40*/  IMAD.WIDE.U32 R10, R11, 0x4, R14 ;  /* 0x000000040b0a7825 */ /* 0x000fe200078e000e */
[----:B------:R-:W-:-:S04]  /*1a50*/  IADD3 R29, PT, PT, R16, 0x1fb, RZ ;  /* 0x000001fb101d7810 */ /* 0x000fc80007ffe0ff */
[----:B------:R0:W2:Y:S04]  /*1a60*/  LDG.E R26, desc[UR4][R10.64] ;  /* 0x000000040a1a7981 */ /* 0x0000a8000c1e1900 */
[----:B------:R-:W2:Y:S01]  /*1a70*/  LDG.E R21, desc[UR4][R12.64+0x140] ;  /* 0x000140040c157981 */ /* 0x000ea2000c1e1900 */
[----:B0-----:R-:W-:-:S06]  /*1a80*/  IMAD.WIDE.U32 R10, R29, 0x4, R14 ;  /* 0x000000041d0a7825 */ /* 0x001fcc00078e000e */
[----:B------:R-:W2:Y:S04]  /*1a90*/  LDG.E R10, desc[UR4][R10.64] ;  /* 0x000000040a0a7981 */ /* 0x000ea8000c1e1900 */
[----:B------:R-:W2:Y:S01]  /*1aa0*/  LDG.E R11, desc[UR4][R12.64+0x148] ;  /* 0x000148040c0b7981 */ /* 0x000ea2000c1e1900 */
[----:B-----5:R-:W-:Y:S01]  /*1ab0*/  FFMA R23, R24, R23, R27 ;  /* 0x0000001718177223 */ /* 0x020fe2000000001b */
[----:B------:R-:W-:-:S03]  /*1ac0*/  IADD3 R27, PT, PT, R16, 0x2a4, RZ ;  /* 0x000002a4101b7810 */ /* 0x000fc60007ffe0ff */
[----:B------:R-:W-:Y:S02]  /*1ad0*/  FFMA R23, R6, R7, R23 ;  /* 0x0000000706177223 */ /* 0x000fe40000000017 */
[--C-:B------:R-:W-:Y:S01]  /*1ae0*/  IMAD.WIDE.U32 R6, R27, 0x4, R14.reuse ;  /* 0x000000041b067825 */ /* 0x100fe200078e000e */
[----:B------:R-:W-:Y:S02]  /*1af0*/  IADD3 R27, PT, PT, R16, 0x34d, RZ ;  /* 0x0000034d101b7810 */ /* 0x000fe40007ffe0ff */
[----:B------:R-:W5:Y:S04]  /*1b00*/  LDG.E R16, desc[UR4][R12.64+0x14c] ;  /* 0x00014c040c107981 */ /* 0x000f68000c1e1900 */
[----:B------:R0:W5:Y:S02]  /*1b10*/  LDG.E R24, desc[UR4][R6.64] ;  /* 0x0000000406187981 */ /* 0x000164000c1e1900 */
[----:B0-----:R-:W-:-:S06]  /*1b20*/  IMAD.WIDE.U32 R6, R27, 0x4, R14 ;  /* 0x000000041b067825 */ /* 0x001fcc00078e000e */
[----:B------:R-:W5:Y:S04]  /*1b30*/  LDG.E R6, desc[UR4][R6.64] ;  /* 0x0000000406067981 */ /* 0x000f68000c1e1900 */
[----:B------:R-:W5:Y:S01]  /*1b40*/  LDG.E R7, desc[UR4][R12.64+0x150] ;  /* 0x000150040c077981 */ /* 0x000f62000c1e1900 */
[----:B---3--:R-:W-:Y:S01]  /*1b50*/  FFMA R8, R8, R17, R23 ;  /* 0x0000001108087223 */ /* 0x008fe20000000017 */
[----:B------:R-:W-:-:S04]  /*1b60*/  IADD3 R17, PT, PT, R5, UR10, RZ ;  /* 0x0000000a05117c10 */ /* 0x000fc8000fffe0ff */
[----:B------:R-:W-:Y:S01]  /*1b70*/  IADD3 R23, PT, PT, R17, 0xa9, RZ ;  /* 0x000000a911177810 */ /* 0x000fe20007ffe0ff */
[----:B----4-:R-:W-:-:S04]  /*1b80*/  FFMA R9, R19, R9, R8 ;  /* 0x0000000913097223 */ /* 0x010fc80000000008 */
[----:B--2---:R-:W-:Y:S01]  /*1b90*/  FFMA R9, R18, R22, R9 ;  /* 0x0000001612097223 */ /* 0x004fe20000000009 */
[C---:B------:R-:W-:Y:S01]  /*1ba0*/  IMAD.WIDE.U32 R18, R17.reuse, 0x4, R14 ;  /* 0x0000000411127825 */ /* 0x040fe200078e000e */
[----:B------:R-:W-:Y:S01]  /*1bb0*/  IADD3 R27, PT, PT, R17, 0x1fb, RZ ;  /* 0x000001fb111b7810 */ /* 0x000fe20007ffe0ff */
[----:B------:R-:W2:Y:S04]  /*1bc0*/  LDG.E R22, desc[UR4][R12.64+0x15c] ;  /* 0x00015c040c167981 */ /* 0x000ea8000c1e1900 */
[----:B------:R-:W3:Y:S01]  /*1bd0*/  LDG.E R19, desc[UR4][R18.64] ;  /* 0x0000000412137981 */ /* 0x000ee2000c1e1900 */
[----:B------:R-:W-:Y:S01]  /*1be0*/  FFMA R21, R20, R21, R9 ;  /* 0x0000001514157223 */ /* 0x000fe20000000009 */
[----:B------:R-:W-:Y:S01]  /*1bf0*/  IMAD.WIDE.U32 R8, R23, 0x4, R14 ;  /* 0x0000000417087825 */ /* 0x000fe200078e000e */
[----:B------:R-:W-:Y:S01]  /*1c00*/  IADD3 R23, PT, PT, R17, 0x152, RZ ;  /* 0x0000015211177810 */ /* 0x000fe20007ffe0ff */
[----:B------:R-:W3:Y:S02]  /*1c10*/  LDG.E R20, desc[UR4][R12.64+0x154] ;  /* 0x000154040c147981 */ /* 0x000ee4000c1e1900 */
[----:B------:R-:W-:-:S02]  /*1c20*/  FFMA R25, R26, R25, R21 ;  /* 0x000000191a197223 */ /* 0x000fc40000000015 */
[----:B------:R0:W4:Y:S04]  /*1c30*/  LDG.E R18, desc[UR4][R8.64] ;  /* 0x0000000408127981 */ /* 0x000128000c1e1900 */
[----:B------:R-:W4:Y:S04]  /*1c40*/  LDG.E R21, desc[UR4][R12.64+0x158] ;  /* 0x000158040c157981 */ /* 0x000f28000c1e1900 */
[----:B------:R-:W2:Y:S01]  /*1c50*/  LDG.E R26, desc[UR4][R12.64+0x164] ;  /* 0x000164040c1a7981 */ /* 0x000ea2000c1e1900 */
[----:B0-----:R-:W-:-:S05]  /*1c60*/  IMAD.WIDE.U32 R8, R23, 0x4, R14 ;  /* 0x0000000417087825 */ /* 0x001fca00078e000e */
[----:B------:R0:W2:Y:S01]  /*1c70*/  LDG.E R23, desc[UR4][R8.64] ;  /* 0x0000000408177981 */ /* 0x0000a2000c1e1900 */
[----:B------:R-:W-:-:S03]  /*1c80*/  FFMA R11, R10, R11, R25 ;  /* 0x0000000b0a0b7223 */ /* 0x000fc60000000019 */
[----:B------:R-:W2:Y:S01]  /*1c90*/  LDG.E R10, desc[UR4][R12.64+0x160] ;  /* 0x000160040c0a7981 */ /* 0x000ea2000c1e1900 */
[----:B0-----:R-:W-:Y:S01]  /*1ca0*/  IMAD.WIDE.U32 R8, R27, 0x4, R14 ;  /* 0x000000041b087825 */ /* 0x001fe200078e000e */
[----:B------:R-:W-:-:S04]  /*1cb0*/  IADD3 R27, PT, PT, R17, 0x2a4, RZ ;  /* 0x000002a4111b7810 */ /* 0x000fc80007ffe0ff */
[----:B------:R0:W2:Y:S02]  /*1cc0*/  LDG.E R25, desc[UR4][R8.64] ;  /* 0x0000000408197981 */ /* 0x0000a4000c1e1900 */
[----:B0-----:R-:W-:Y:S01]  /*1cd0*/  IMAD.WIDE.U32 R8, R27, 0x4, R14 ;  /* 0x000000041b087825 */ /* 0x001fe200078e000e */
[----:B------:R-:W-:-:S04]  /*1ce0*/  IADD3 R27, PT, PT, R17, 0x34d, RZ ;  /* 0x0000034d111b7810 */ /* 0x000fc80007ffe0ff */
[----:B------:R0:W2:Y:S02]  /*1cf0*/  LDG.E R17, desc[UR4][R8.64] ;  /* 0x0000000408117981 */ /* 0x0000a4000c1e1900 */
[----:B0-----:R-:W-:-:S06]  /*1d00*/  IMAD.WIDE.U32 R8, R27, 0x4, R14 ;  /* 0x000000041b087825 */ /* 0x001fcc00078e000e */
[----:B------:R-:W2:Y:S04]  /*1d10*/  LDG.E R9, desc[UR4][R8.64] ;  /* 0x0000000408097981 */ /* 0x000ea8000c1e1900 */
[----:B------:R-:W2:Y:S01]  /*1d20*/  LDG.E R8, desc[UR4][R12.64+0x168] ;  /* 0x000168040c087981 */ /* 0x000ea2000c1e1900 */
[----:B-----5:R-:W-:Y:S01]  /*1d30*/  FFMA R27, R24, R16, R11 ;  /* 0x00000010181b7223 */ /* 0x020fe2000000000b */
[----:B------:R-:W-:Y:S01]  /*1d40*/  IADD3 R11, PT, PT, R5, UR11, RZ ;  /* 0x0000000b050b7c10 */ /* 0x000fe2000fffe0ff */
[----:B------:R-:W0:Y:S02]  /*1d50*/  LDCU.128 UR8, c[0x3][0x40] ;  /* 0x00c00800ff0877ac */ /* 0x000e240008000c00 */
[----:B------:R-:W-:Y:S01]  /*1d60*/  FFMA R16, R6, R7, R27 ;  /* 0x0000000706107223 */ /* 0x000fe2000000001b */
[C---:B------:R-:W-:Y:S01]  /*1d70*/  IADD3 R27, PT, PT, R11.reuse, 0xa9, RZ ;  /* 0x000000a90b1b7810 */ /* 0x040fe20007ffe0ff */
[----:B------:R-:W-:-:S06]  /*1d80*/  IMAD.WIDE.U32 R6, R11, 0x4, R14 ;  /* 0x000000040b067825 */ /* 0x000fcc00078e000e */
[----:B------:R-:W5:Y:S04]  /*1d90*/  LDG.E R7, desc[UR4][R6.64] ;  /* 0x0000000406077981 */ /* 0x000f68000c1e1900 */
[----:B------:R-:W5:Y:S01]  /*1da0*/  LDG.E R6, desc[UR4][R12.64+0x16c] ;  /* 0x00016c040c067981 */ /* 0x000f62000c1e1900 */
[----:B---3--:R-:W-:-:S04]  /*1db0*/  FFMA R19, R19, R20, R16 ;  /* 0x0000001413137223 */ /* 0x008fc80000000010 */
[----:B----4-:R-:W-:Y:S01]  /*1dc0*/  FFMA R18, R18, R21, R19 ;  /* 0x0000001512127223 */ /* 0x010fe20000000013 */
[----:B------:R-:W-:Y:S01]  /*1dd0*/  IADD3 R19, PT, PT, R11, 0x152, RZ ;  /* 0x000001520b137810 */ /* 0x000fe20007ffe0ff */
[----:B------:R-:W-:-:S04]  /*1de0*/  IMAD.WIDE.U32 R20, R27, 0x4, R14 ;  /* 0x000000041b147825 */ /* 0x000fc800078e000e */
[----:B--2---:R-:W-:Y:S01]  /*1df0*/  FFMA R22, R23, R22, R18 ;  /* 0x0000001617167223 */ /* 0x004fe20000000012 */
[----:B------:R-:W-:Y:S01]  /*1e00*/  IMAD.WIDE.U32 R18, R19, 0x4, R14 ;  /* 0x0000000413127825 */ /* 0x000fe200078e000e */
[C---:B------:R-:W-:Y:S01]  /*1e10*/  IADD3 R23, PT, PT, R11.reuse, 0x1fb, RZ ;  /* 0x000001fb0b177810 */ /* 0x040fe20007ffe0ff */
[----:B------:R-:W2:Y:S01]  /*1e20*/  LDG.E R16, desc[UR4][R20.64] ;  /* 0x0000000414107981 */ /* 0x000ea2000c1e1900 */
[----:B------:R-:W-:-:S03]  /*1e30*/  IADD3 R27, PT, PT, R11, 0x34d, RZ ;  /* 0x0000034d0b1b7810 */ /* 0x000fc60007ffe0ff */
[----:B------:R-:W2:Y:S01]  /*1e40*/  LDG.E R21, desc[UR4][R12.64+0x170] ;  /* 0x000170040c157981 */ /* 0x000ea2000c1e1900 */
[----:B------:R-:W-:Y:S01]  /*1e50*/  FFMA R24, R25, R10, R22 ;  /* 0x0000000a19187223 */ /* 0x000fe20000000016 */
[----:B------:R-:W-:Y:S02]  /*1e60*/  IADD3 R25, PT, PT, R11, 0x2a4, RZ ;  /* 0x000002a40b197810 */ /* 0x000fe40007ffe0ff */
[----:B------:R1:W3:Y:S04]  /*1e70*/  LDG.E R20, desc[UR4][R18.64] ;  /* 0x0000000412147981 */ /* 0x0002e8000c1e1900 */
[----:B------:R-:W3:Y:S01]  /*1e80*/  LDG.E R22, desc[UR4][R12.64+0x174] ;  /* 0x000174040c167981 */ /* 0x000ee2000c1e1900 */
[----:B------:R-:W-:-:S04]  /*1e90*/  IMAD.WIDE.U32 R10, R25, 0x4, R14 ;  /* 0x00000004190a7825 */ /* 0x000fc800078e000e */
[----:B-1----:R-:W-:Y:S02]  /*1ea0*/  IMAD.WIDE.U32 R18, R23, 0x4, R14 ;  /* 0x0000000417127825 */ /* 0x002fe400078e000e */
[----:B------:R0:W4:Y:S02]  /*1eb0*/  LDG.E R11, desc[UR4][R10.64] ;  /* 0x000000040a0b7981 */ /* 0x000124000c1e1900 */
[----:B------:R-:W-:Y:S02]  /*1ec0*/  FFMA R26, R17, R26, R24 ;  /* 0x0000001a111a7223 */ /* 0x000fe40000000018 */
[----:B------:R1:W4:Y:S04]  /*1ed0*/  LDG.E R23, desc[UR4][R18.64] ;  /* 0x0000000412177981 */ /* 0x000328000c1e1900 */
[----:B------:R-:W4:Y:S01]  /*1ee0*/  LDG.E R17, desc[UR4][R12.64+0x178] ;  /* 0x000178040c117981 */ /* 0x000f22000c1e1900 */
[----:B0-----:R-:W-:-:S03]  /*1ef0*/  IADD3 R10, PT, PT, R5, UR8, RZ ;  /* 0x00000008050a7c10 */ /* 0x001fc6000fffe0ff */
[----:B------:R-:W4:Y:S01]  /*1f00*/  LDG.E R24, desc[UR4][R12.64+0x17c] ;  /* 0x00017c040c187981 */ /* 0x000f22000c1e1900 */
[----:B-1----:R-:W-:-:S06]  /*1f10*/  IMAD.WIDE.U32 R18, R27, 0x4, R14 ;  /* 0x000000041b127825 */ /* 0x002fcc00078e000e */
[----:B------:R-:W4:Y:S01]  /*1f20*/  LDG.E R18, desc[UR4][R18.64] ;  /* 0x0000000412127981 */ /* 0x000f22000c1e1900 */
[----:B------:R-:W-:Y:S01]  /*1f30*/  FFMA R26, R9, R8, R26 ;  /* 0x00000008091a7223 */ /* 0x000fe2000000001a */
[C---:B------:R-:W-:Y:S02]  /*1f40*/  IMAD.WIDE.U32 R8, R10.reuse, 0x4, R14 ;  /* 0x000000040a087825 */ /* 0x040fe400078e000e */
[----:B------:R-:W4:Y:S04]  /*1f50*/  LDG.E R19, desc[UR4][R12.64+0x180] ;  /* 0x000180040c137981 */ /* 0x000f28000c1e1900 */
[----:B------:R-:W4:Y:S04]  /*1f60*/  LDG.E R9, desc[UR4][R8.64] ;  /* 0x0000000408097981 */ /* 0x000f28000c1e1900 */
[----:B------:R-:W4:Y:S01]  /*1f70*/  LDG.E R8, desc[UR4][R12.64+0x184] ;  /* 0x000184040c087981 */ /* 0x000f22000c1e1900 */
[----:B------:R-:W-:Y:S01]  /*1f80*/  IADD3 R25, PT, PT, R10, 0xa9, RZ ;  /* 0x000000a90a197810 */ /* 0x000fe20007ffe0ff */
[----:B-----5:R-:W-:-:S04]  /*1f90*/  FFMA R27, R7, R6, R26 ;  /* 0x00000006071b7223 */ /* 0x020fc8000000001a */
[--C-:B------:R-:W-:Y:S01]  /*1fa0*/  IMAD.WIDE.U32 R6, R25, 0x4, R14.reuse ;  /* 0x0000000419067825 */ /* 0x100fe200078e000e */
[----:B------:R-:W-:Y:S01]  /*1fb0*/  IADD3 R29, PT, PT, R10, 0x1fb, RZ ;  /* 0x000001fb0a1d7810 */ /* 0x000fe20007ffe0ff */
[----:B------:R-:W5:Y:S04]  /*1fc0*/  LDG.E R25, desc[UR4][R12.64+0x188] ;  /* 0x000188040c197981 */ /* 0x000f68000c1e1900 */
[----:B------:R0:W5:Y:S02]  /*1fd0*/  LDG.E R26, desc[UR4][R6.64] ;  /* 0x00000004061a7981 */ /* 0x000164000c1e1900 */
[----:B0-----:R-:W-:-:S04]  /*1fe0*/  IMAD.WIDE.U32 R6, R29, 0x4, R14 ;  /* 0x000000041d067825 */ /* 0x001fc800078e000e */
[----:B--2---:R-:W-:Y:S01]  /*1ff0*/  FFMA R21, R16, R21, R27 ;  /* 0x0000001510157223 */ /* 0x004fe2000000001b */
[----:B------:R-:W-:-:S03]  /*2000*/  IADD3 R27, PT, PT, R10, 0x152, RZ ;  /* 0x000001520a1b7810 */ /* 0x000fc60007ffe0ff */
[----:B---3--:R-:W-:Y:S02]  /*2010*/  FFMA R22, R20, R22, R21 ;  /* 0x0000001614167223 */ /* 0x008fe40000000015 */
[----:B------:R-:W-:Y:S01]  /*2020*/  IMAD.WIDE.U32 R20, R27, 0x4, R14 ;  /* 0x000000041b147825 */ /* 0x000fe200078e000e */
[----:B------:R-:W-:-:S04]  /*2030*/  IADD3 R27, PT, PT, R10, 0x34d, RZ ;  /* 0x0000034d0a1b7810 */ /* 0x000fc80007ffe0ff */
[----:B------:R-:W2:Y:S01]  /*2040*/  LDG.E R16, desc[UR4][R20.64] ;  /* 0x0000000414107981 */ /* 0x000ea2000c1e1900 */
[----:B----4-:R-:W-:Y:S01]  /*2050*/  FFMA R22, R23, R17, R22 ;  /* 0x0000001117167223 */ /* 0x010fe20000000016 */
[----:B------:R-:W-:Y:S02]  /*2060*/  IADD3 R23, PT, PT, R10, 0x2a4, RZ ;  /* 0x000002a40a177810 */ /* 0x000fe40007ffe0ff */
[----:B------:R-:W2:Y:S01]  /*2070*/  LDG.E R17, desc[UR4][R12.64+0x18c] ;  /* 0x00018c040c117981 */ /* 0x000ea2000c1e1900 */
[----:B------:R-:W-:Y:S02]  /*2080*/  FFMA R11, R11, R24, R22 ;  /* 0x000000180b0b7223 */ /* 0x000fe40000000016 */
[--C-:B------:R-:W-:Y:S01]  /*2090*/  IMAD.WIDE.U32 R22, R23, 0x4, R14.reuse ;  /* 0x0000000417167825 */ /* 0x100fe200078e000e */
[----:B------:R0:W3:Y:S04]  /*20a0*/  LDG.E R20, desc[UR4][R6.64] ;  /* 0x0000000406147981 */ /* 0x0000e8000c1e1900 */
[----:B------:R-:W3:Y:S01]  /*20b0*/  LDG.E R10, desc[UR4][R12.64+0x190] ;  /* 0x000190040c0a7981 */ /* 0x000ee2000c1e1900 */
[----:B0-----:R-:W-:-:S04]  /*20c0*/  IMAD.WIDE.U32 R6, R27, 0x4, R14 ;  /* 0x000000041b067825 */ /* 0x001fc800078e000e */
[----:B------:R-:W-:Y:S01]  /*20d0*/  FFMA R24, R18, R19, R11 ;  /* 0x0000001312187223 */ /* 0x000fe2000000000b */
[----:B------:R-:W-:Y:S01]  /*20e0*/  IADD3 R18, PT, PT, R5, UR9, RZ ;  /* 0x0000000905127c10 */ /* 0x000fe2000fffe0ff */
[----:B------:R0:W4:Y:S04]  /*20f0*/  LDG.E R19, desc[UR4][R22.64] ;  /* 0x0000000416137981 */ /* 0x000128000c1e1900 */
[----:B------:R-:W4:Y:S01]  /*2100*/  LDG.E R11, desc[UR4][R12.64+0x194] ;  /* 0x000194040c0b7981 */ /* 0x000f22000c1e1900 */
[----:B------:R-:W-:-:S03]  /*2110*/  IADD3 R29, PT, PT, R18, 0xa9, RZ ;  /* 0x000000a9121d7810 */ /* 0x000fc60007ffe0ff */
[----:B------:R1:W4:Y:S01]  /*2120*/  LDG.E R21, desc[UR4][R6.64] ;  /* 0x0000000406157981 */ /* 0x000322000c1e1900 */
[----:B0-----:R-:W-:-:S04]  /*2130*/  IMAD.WIDE.U32 R22, R18, 0x4, R14 ;  /* 0x0000000412167825 */ /* 0x001fc800078e000e */
[----:B------:R-:W-:Y:S02]  /*2140*/  FFMA R27, R9, R8, R24 ;  /* 0x00000008091b7223 */ /* 0x000fe40000000018 */
[----:B------:R-:W4:Y:S04]  /*2150*/  LDG.E R8, desc[UR4][R12.64+0x198] ;  /* 0x000198040c087981 */ /* 0x000f28000c1e1900 */
[----:B------:R-:W4:Y:S04]  /*2160*/  LDG.E R22, desc[UR4][R22.64] ;  /* 0x0000000416167981 */ /* 0x000f28000c1e1900 */
[----:B------:R-:W4:Y:S01]  /*2170*/  LDG.E R9, desc[UR4][R12.64+0x19c] ;  /* 0x00019c040c097981 */ /* 0x000f22000c1e1900 */
[----:B-1----:R-:W-:Y:S01]  /*2180*/  IMAD.WIDE.U32 R6, R29, 0x4, R14 ;  /* 0x000000041d067825 */ /* 0x002fe200078e000e */
[----:B------:R-:W-:-:S04]  /*2190*/  IADD3 R29, PT, PT, R18, 0x152, RZ ;  /* 0x00000152121d7810 */ /* 0x000fc80007ffe0ff */
[----:B------:R0:W4:Y:S04]  /*21a0*/  LDG.E R24, desc[UR4][R6.64] ;  /* 0x0000000406187981 */ /* 0x000128000c1e1900 */
[----:B------:R-:W4:Y:S01]  /*21b0*/  LDG.E R23, desc[UR4][R12.64+0x1a0] ;  /* 0x0001a0040c177981 */ /* 0x000f22000c1e1900 */
[----:B0-----:R-:W-:-:S06]  /*21c0*/  IMAD.WIDE.U32 R6, R29, 0x4, R14 ;  /* 0x000000041d067825 */ /* 0x001fcc00078e000e */
[----:B------:R-:W4:Y:S04]  /*21d0*/  LDG.E R6, desc[UR4][R6.64] ;  /* 0x0000000406067981 */ /* 0x000f28000c1e1900 */
[----:B------:R-:W4:Y:S01]  /*21e0*/  LDG.E R7, desc[UR4][R12.64+0x1a4] ;  /* 0x0001a4040c077981 */ /* 0x000f22000c1e1900 */
[----:B-----5:R-:W-:Y:S01]  /*21f0*/  FFMA R25, R26, R25, R27 ;  /* 0x000000191a197223 */ /* 0x020fe2000000001b */
[----:B------:R-:W-:-:S05]  /*2200*/  IADD3 R27, PT, PT, R18, 0x2a4, RZ ;  /* 0x000002a4121b7810 */ /* 0x000fca0007ffe0ff */
[----:B------:R-:W-:-:S04]  /*2210*/  IMAD.WIDE.U32 R26, R27, 0x4, R14 ;  /* 0x000000041b1a7825 */ /* 0x000fc800078e000e */
[----:B--2---:R-:W-:Y:S01]  /*2220*/  FFMA R17, R16, R17, R25 ;  /* 0x0000001110117223 */ /* 0x004fe20000000019 */
[----:B------:R-:W-:-:S03]  /*2230*/  IADD3 R25, PT, PT, R18, 0x1fb, RZ ;  /* 0x000001fb12197810 */ /* 0x000fc60007ffe0ff */
[----:B---3--:R-:W-:Y:S02]  /*2240*/  FFMA R20, R20, R10, R17 ;  /* 0x0000000a14147223 */ /* 0x008fe40000000011 */
[----:B------:R-:W-:Y:S01]  /*2250*/  IMAD.WIDE.U32 R16, R25, 0x4, R14 ;  /* 0x0000000419107825 */ /* 0x000fe200078e000e */
[----:B------:R-:W-:-:S04]  /*2260*/  IADD3 R25, PT, PT, R18, 0x34d, RZ ;  /* 0x0000034d12197810 */ /* 0x000fc80007ffe0ff */
[----:B------:R0:W2:Y:S01]  /*2270*/  LDG.E R10, desc[UR4][R16.64] ;  /* 0x00000004100a7981 */ /* 0x0000a2000c1e1900 */
[----:B----4-:R-:W-:-:S03]  /*2280*/  FFMA R20, R19, R11, R20 ;  /* 0x0000000b13147223 */ /* 0x010fc60000000014 */
[----:B------:R1:W3:Y:S01]  /*2290*/  LDG.E R17, desc[UR4][R26.64] ;  /* 0x000000041a117981 */ /* 0x0002e2000c1e1900 */
[----:B0-----:R-:W-:-:S03]  /*22a0*/  IADD3 R16, PT, PT, R5, UR10, RZ ;  /* 0x0000000a05107c10 */ /* 0x001fc6000fffe0ff */
[----:B------:R-:W2:Y:S01]  /*22b0*/  LDG.E R11, desc[UR4][R12.64+0x1a8] ;  /* 0x0001a8040c0b7981 */ /* 0x000ea2000c1e1900 */
[----:B------:R-:W-:Y:S01]  /*22c0*/  FFMA R19, R21, R8, R20 ;  /* 0x0000000815137223 */ /* 0x000fe20000000014 */
[----:B------:R-:W-:Y:S02]  /*22d0*/  IMAD.WIDE.U32 R20, R25, 0x4, R14 ;  /* 0x0000000419147825 */ /* 0x000fe400078e000e */
[----:B------:R-:W3:Y:S01]  /*22e0*/  LDG.E R8, desc[UR4][R12.64+0x1ac] ;  /* 0x0001ac040c087981 */ /* 0x000ee2000c1e1900 */
[----:B------:R-:W-:-:S03]  /*22f0*/  IADD3 R29, PT, PT, R16, 0xa9, RZ ;  /* 0x000000a9101d7810 */ /* 0x000fc60007ffe0ff */
[----:B------:R-:W4:Y:S01]  /*2300*/  LDG.E R21, desc[UR4][R20.64] ;  /* 0x0000000414157981 */ /* 0x000f22000c1e1900 */
[----:B------:R-:W-:Y:S01]  /*2310*/  FFMA R25, R22, R9, R19 ;  /* 0x0000000916197223 */ /* 0x000fe20000000013 */
[C---:B------:R-:W-:Y:S01]  /*2320*/  IMAD.WIDE.U32 R18, R16.reuse, 0x4, R14 ;  /* 0x0000000410127825 */ /* 0x040fe200078e000e */
[----:B-1----:R-:W-:Y:S01]  /*2330*/  IADD3 R27, PT, PT, R16, 0x152, RZ ;  /* 0x00000152101b7810 */ /* 0x002fe20007ffe0ff */
[----:B------:R-:W5:Y:S04]  /*2340*/  LDG.E R22, desc[UR4][R12.64+0x1b8] ;  /* 0x0001b8040c167981 */ /* 0x000f68000c1e1900 */
[----:B------:R0:W5:Y:S04]  /*2350*/  LDG.E R9, desc[UR4][R18.64] ;  /* 0x0000000412097981 */ /* 0x000168000c1e1900 */
[----:B------:R-:W4:Y:S01]  /*2360*/  LDG.E R20, desc[UR4][R12.64+0x1b0] ;  /* 0x0001b0040c147981 */ /* 0x000f22000c1e1900 */
[----:B------:R-:W-:-:S03]  /*2370*/  FFMA R25, R24, R23, R25 ;  /* 0x0000001718197223 */ /* 0x000fc60000000019 */
[----:B------:R-:W5:Y:S01]  /*2380*/  LDG.E R24, desc[UR4][R12.64+0x1b4] ;  /* 0x0001b4040c187981 */ /* 0x000f62000c1e1900 */
[----:B0-----:R-:W-:-:S05]  /*2390*/  IMAD.WIDE.U32 R18, R29, 0x4, R14 ;  /* 0x000000041d127825 */ /* 0x001fca00078e000e */
[----:B------:R0:W5:Y:S02]  /*23a0*/  LDG.E R23, desc[UR4][R18.64] ;  /* 0x0000000412177981 */ /* 0x000164000c1e1900 */
[----:B0-----:R-:W-:-:S04]  /*23b0*/  IMAD.WIDE.U32 R18, R27, 0x4, R14 ;  /* 0x000000041b127825 */ /* 0x001fc800078e000e */
[----:B------:R-:W-:Y:S01]  /*23c0*/  FFMA R27, R6, R7, R25 ;  /* 0x00000007061b7223 */ /* 0x000fe20000000019 */
[----:B------:R-:W-:Y:S01]  /*23d0*/  IADD3 R7, PT, PT, R16, 0x1fb, RZ ;  /* 0x000001fb10077810 */ /* 0x000fe20007ffe0ff */
[----:B------:R-:W5:Y:S04]  /*23e0*/  LDG.E R25, desc[UR4][R12.64+0x1c0] ;  /* 0x0001c0040c197981 */ /* 0x000f68000c1e1900 */
[----:B------:R-:W5:Y:S01]  /*23f0*/  LDG.E R18, desc[UR4][R18.64] ;  /* 0x0000000412127981 */ /* 0x000f62000c1e1900 */
[----:B------:R-:W-:-:S05]  /*2400*/  IMAD.WIDE.U32 R6, R7, 0x4, R14 ;  /* 0x0000000407067825 */ /* 0x000fca00078e000e */
[----:B------:R0:W5:Y:S04]  /*2410*/  LDG.E R26, desc[UR4][R6.64] ;  /* 0x00000004061a7981 */ /* 0x000168000c1e1900 */
[----:B------:R-:W5:Y:S01]  /*2420*/  LDG.E R19, desc[UR4][R12.64+0x1bc] ;  /* 0x0001bc040c137981 */ /* 0x000f62000c1e1900 */
[----:B--2---:R-:W-:Y:S01]  /*2430*/  FFMA R10, R10, R11, R27 ;  /* 0x0000000b0a0a7223 */ /* 0x004fe2000000001b */
[C---:B------:R-:W-:Y:S02]  /*2440*/  IADD3 R11, PT, PT, R16.reuse, 0x2a4, RZ ;  /* 0x000002a4100b7810 */ /* 0x040fe40007ffe0ff */
[----:B------:R-:W-:Y:S01]  /*2450*/  IADD3 R27, PT, PT, R16, 0x34d, RZ ;  /* 0x0000034d101b7810 */ /* 0x000fe20007ffe0ff */
[----:B---3--:R-:W-:Y:S02]  /*2460*/  FFMA R28, R17, R8, R10 ;  /* 0x00000008111c7223 */ /* 0x008fe4000000000a */
[--C-:B------:R-:W-:Y:S01]  /*2470*/  IMAD.WIDE.U32 R10, R11, 0x4, R14.reuse ;  /* 0x000000040b0a7825 */ /* 0x100fe200078e000e */
[----:B------:R-:W-:Y:S01]  /*2480*/  IADD3 R8, PT, PT, R5, UR11, RZ ;  /* 0x0000000b05087c10 */ /* 0x000fe2000fffe0ff */
[----:B------:R-:W1:Y:S02]  /*2490*/  LDCU.128 UR8, c[0x3][0x50] ;  /* 0x00c00a00ff0877ac */ /* 0x000e640008000c00 */
[----:B------:R-:W-:-:S02]  /*24a0*/  IMAD.WIDE.U32 R16, R27, 0x4, R14 ;  /* 0x000000041b107825 */ /* 0x000fc400078e000e */
[----:B------:R-:W2:Y:S02]  /*24b0*/  LDG.E R10, desc[UR4][R10.64] ;  /* 0x000000040a0a7981 */ /* 0x000ea4000c1e1900 */
[C---:B0-----:R-:W-:Y:S02]  /*24c0*/  IMAD.WIDE.U32 R6, R8.reuse, 0x4, R14 ;  /* 0x0000000408067825 */ /* 0x041fe400078e000e */
[----:B------:R-:W3:Y:S02]  /*24d0*/  LDG.E R16, desc[UR4][R16.64] ;  /* 0x0000000410107981 */ /* 0x000ee4000c1e1900 */
[----:B----4-:R-:W-:Y:S02]  /*24e0*/  FFMA R20, R21, R20, R28 ;  /* 0x0000001415147223 */ /* 0x010fe4000000001c */
[----:B------:R-:W2:Y:S01]  /*24f0*/  LDG.E R11, desc[UR4][R12.64+0x1c4] ;  /* 0x0001c4040c0b7981 */ /* 0x000ea2000c1e1900 */
[----:B------:R-:W-:Y:S01]  /*2500*/  IADD3 R21, PT, PT, R8, 0xa9, RZ ;  /* 0x000000a908157810 */ /* 0x000fe20007ffe0ff */
[----:B-----5:R-:W-:-:S02]  /*2510*/  FFMA R20, R9, R24, R20 ;  /* 0x0000001809147223 */ /* 0x020fc40000000014 */
[----:B------:R0:W4:Y:S04]  /*2520*/  LDG.E R17, desc[UR4][R6.64] ;  /* 0x0000000406117981 */ /* 0x000128000c1e1900 */
[----:B------:R-:W3:Y:S01]  /*2530*/  LDG.E R9, desc[UR4][R12.64+0x1c8] ;  /* 0x0001c8040c097981 */ /* 0x000ee2000c1e1900 */
[----:B------:R-:W-:Y:S01]  /*2540*/  IADD3 R27, PT, PT, R8, 0x152, RZ ;  /* 0x00000152081b7810 */ /* 0x000fe20007ffe0ff */
[----:B------:R-:W-:Y:S02]  /*2550*/  FFMA R23, R23, R22, R20 ;  /* 0x0000001617177223 */ /* 0x000fe40000000014 */
[----:B------:R-:W4:Y:S01]  /*2560*/  LDG.E R20, desc[UR4][R12.64+0x1cc] ;  /* 0x0001cc040c147981 */ /* 0x000f22000c1e1900 */
[----:B0-----:R-:W-:-:S03]  /*2570*/  IMAD.WIDE.U32 R6, R21, 0x4, R14 ;  /* 0x0000000415067825 */ /* 0x001fc600078e000e */
[----:B------:R-:W5:Y:S04]  /*2580*/  LDG.E R22, desc[UR4][R12.64+0x1d4] ;  /* 0x0001d4040c167981 */ /* 0x000f68000c1e1900 */
[----:B------:R0:W5:Y:S04]  /*2590*/  LDG.E R21, desc[UR4][R6.64] ;  /* 0x0000000406157981 */ /* 0x000168000c1e1900 */
[----:B------:R-:W5:Y:S04]  /*25a0*/  LDG.E R24, desc[UR4][R12.64+0x1d8] ;  /* 0x0001d8040c187981 */ /* 0x000f68000c1e1900 */
[----:B------:R-:W5:Y:S01]  /*25b0*/  LDG.E R28, desc[UR4][R12.64+0x22c] ;  /* 0x00022c040c1c7981 */ /* 0x000f62000c1e1900 */
[----:B0-----:R-:W-:Y:S01]  /*25c0*/  IMAD.WIDE.U32 R6, R27, 0x4, R14 ;  /* 0x000000041b067825 */ /* 0x001fe200078e000e */
[----:B------:R-:W-:-:S03]  /*25d0*/  IADD3 R27, PT, PT, R8, 0x1fb, RZ ;  /* 0x000001fb081b7810 */ /* 0x000fc60007ffe0ff */
[----:B------:R-:W-:Y:S02]  /*25e0*/  FFMA R23, R18, R19, R23 ;  /* 0x0000001312177223 */ /* 0x000fe40000000017 */
[----:B------:R-:W5:Y:S04]  /*25f0*/  LDG.E R18, desc[UR4][R12.64+0x1d0] ;  /* 0x0001d0040c127981 */ /* 0x000f68000c1e1900 */
[----:B------:R0:W5:Y:S01]  /*2600*/  LDG.E R19, desc[UR4][R6.64] ;  /* 0x0000000406137981 */ /* 0x000162000c1e1900 */
[----:B------:R-:W-:-:S03]  /*2610*/  FFMA R25, R26, R25, R23 ;  /* 0x000000191a197223 */ /* 0x000fc60000000017 */
[----:B------:R-:W5:Y:S01]  /*2620*/  LDG.E R26, desc[UR4][R12.64+0x1dc] ;  /* 0x0001dc040c1a7981 */ /* 0x000f62000c1e1900 */
[----:B0-----:R-:W-:Y:S01]  /*2630*/  IMAD.WIDE.U32 R6, R27, 0x4, R14 ;  /* 0x000000041b067825 */ /* 0x001fe200078e000e */
[----:B------:R-:W-:-:S04]  /*2640*/  IADD3 R27, PT, PT, R8, 0x2a4, RZ ;  /* 0x000002a4081b7810 */ /* 0x000fc80007ffe0ff */
[----:B------:R0:W5:Y:S02]  /*2650*/  LDG.E R23, desc[UR4][R6.64] ;  /* 0x0000000406177981 */ /* 0x000164000c1e1900 */
[----:B0-----:R-:W-:Y:S01]  /*2660*/  IMAD.WIDE.U32 R6, R27, 0x4, R14 ;  /* 0x000000041b067825 */ /* 0x001fe200078e000e */
[----:B------:R-:W-:-:S04]  /*2670*/  IADD3 R27, PT, PT, R8, 0x34d, RZ ;  /* 0x0000034d081b7810 */ /* 0x000fc80007ffe0ff */
[----:B------:R0:W5:Y:S02]  /*2680*/  LDG.E R8, desc[UR4][R6.64] ;  /* 0x0000000406087981 */ /* 0x000164000c1e1900 */
[----:B0-----:R-:W-:-:S06]  /*2690*/  IMAD.WIDE.U32 R6, R27, 0x4, R14 ;  /* 0x000000041b067825 */ /* 0x001fcc00078e000e */
[----:B------:R-:W5:Y:S04]  /*26a0*/  LDG.E R7, desc[UR4][R6.64] ;  /* 0x0000000406077981 */ /* 0x000f68000c1e1900 */
[----:B------:R-:W5:Y:S01]  /*26b0*/  LDG.E R6, desc[UR4][R12.64+0x1e0] ;  /* 0x0001e0040c067981 */ /* 0x000f62000c1e1900 */
[----:B--2---:R-:W-:-:S04]  /*26c0*/  FFMA R11, R10, R11, R25 ;  /* 0x0000000b0a0b7223 */ /* 0x004fc80000000019 */
[----:B---3--:R-:W-:Y:S01]  /*26d0*/  FFMA R16, R16, R9, R11 ;  /* 0x0000000910107223 */ /* 0x008fe2000000000b */
[----:B-1----:R-:W-:-:S03]  /*26e0*/  IADD3 R9, PT, PT, R5, UR8, RZ ;  /* 0x0000000805097c10 */ /* 0x002fc6000fffe0ff */
[----:B----4-:R-:W-:Y:S01]  /*26f0*/  FFMA R20, R17, R20, R16 ;  /* 0x0000001411147223 */ /* 0x010fe20000000010 */
[C---:B------:R-:W-:Y:S01]  /*2700*/  IADD3 R11, PT, PT, R9.reuse, 0xa9, RZ ;  /* 0x000000a9090b7810 */ /* 0x040fe20007ffe0ff */
[C---:B------:R-:W-:Y:S01]  /*2710*/  IMAD.WIDE.U32 R16, R9.reuse, 0x4, R14 ;  /* 0x0000000409107825 */ /* 0x040fe200078e000e */
[----:B------:R-:W-:-:S03]  /*2720*/  IADD3 R25, PT, PT, R9, 0x1fb, RZ ;  /* 0x000001fb09197810 */ /* 0x000fc60007ffe0ff */
[----:B------:R-:W-:Y:S02]  /*2730*/  IMAD.WIDE.U32 R10, R11, 0x4, R14 ;  /* 0x000000040b0a7825 */ /* 0x000fe400078e000e */
[----:B------:R-:W2:Y:S01]  /*2740*/  LDG.E R16, desc[UR4][R16.64] ;  /* 0x0000000410107981 */ /* 0x000ea2000c1e1900 */
[----:B------:R-:W-:-:S03]  /*2750*/  IADD3 R27, PT, PT, R9, 0x2a4, RZ ;  /* 0x000002a4091b7810 */ /* 0x000fc60007ffe0ff */
[----:B------:R-:W2:Y:S01]  /*2760*/  LDG.E R17, desc[UR4][R12.64+0x1e4] ;  /* 0x0001e4040c117981 */ /* 0x000ea2000c1e1900 */
[----:B-----5:R-:W-:Y:S01]  /*2770*/  FFMA R20, R21, R18, R20 ;  /* 0x0000001215147223 */ /* 0x020fe20000000014 */
[----:B------:R-:W-:Y:S02]  /*2780*/  IADD3 R21, PT, PT, R9, 0x152, RZ ;  /* 0x0000015209157810 */ /* 0x000fe40007ffe0ff */
[----:B------:R0:W3:Y:S01]  /*2790*/  LDG.E R18, desc[UR4][R10.64] ;  /* 0x000000040a127981 */ /* 0x0000e2000c1e1900 */
[----:B------:R-:W-:Y:S02]  /*27a0*/  FFMA R22, R19, R22, R20 ;  /* 0x0000001613167223 */ /* 0x000fe40000000014 */
[--C-:B------:R-:W-:Y:S01]  /*27b0*/  IMAD.WIDE.U32 R20, R21, 0x4, R14.reuse ;  /* 0x0000000415147825 */ /* 0x100fe200078e000e */
[----:B------:R-:W3:Y:S03]  /*27c0*/  LDG.E R19, desc[UR4][R12.64+0x1e8] ;  /* 0x0001e8040c137981 */ /* 0x000ee6000c1e1900 */
[----:B0-----:R-:W-:-:S02]  /*27d0*/  IMAD.WIDE.U32 R10, R25, 0x4, R14 ;  /* 0x00000004190a7825 */ /* 0x001fc400078e000e */
[----:B------:R-:W4:Y:S01]  /*27e0*/  LDG.E R20, desc[UR4][R20.64] ;  /* 0x0000000414147981 */ /* 0x000f22000c1e1900 */
[----:B------:R-:W-:Y:S01]  /*27f0*/  IADD3 R9, PT, PT, R9, 0x34d, RZ ;  /* 0x0000034d09097810 */ /* 0x000fe20007ffe0ff */
[----:B------:R-:W-:Y:S02]  /*2800*/  FFMA R25, R23, R24, R22 ;  /* 0x0000001817197223 */ /* 0x000fe40000000016 */
[----:B------:R0:W5:Y:S04]  /*2810*/  LDG.E R23, desc[UR4][R10.64] ;  /* 0x000000040a177981 */ /* 0x000168000c1e1900 */
[----:B------:R-:W4:Y:S04]  /*2820*/  LDG.E R21, desc[UR4][R12.64+0x1ec] ;  /* 0x0001ec040c157981 */ /* 0x000f28000c1e1900 */
[----:B------:R-:W5:Y:S01]  /*2830*/  LDG.E R22, desc[UR4][R12.64+0x1f0] ;  /* 0x0001f0040c167981 */ /* 0x000f62000c1e1900 */
[----:B0-----:R-:W-:-:S03]  /*2840*/  IMAD.WIDE.U32 R10, R27, 0x4, R14 ;  /* 0x000000041b0a7825 */ /* 0x001fc600078e000e */
[----:B------:R-:W5:Y:S01]  /*2850*/  LDG.E R24, desc[UR4][R12.64+0x1f4] ;  /* 0x0001f4040c187981 */ /* 0x000f62000c1e1900 */
[----:B------:R-:W-:Y:S01]  /*2860*/  FFMA R26, R8, R26, R25 ;  /* 0x0000001a081a7223 */ /* 0x000fe20000000019 */
[----:B------:R-:W-:Y:S02]  /*2870*/  IMAD.WIDE.U32 R8, R9, 0x4, R14 ;  /* 0x0000000409087825 */ /* 0x000fe400078e000e */
[----:B------:R0:W5:Y:S04]  /*2880*/  LDG.E R10, desc[UR4][R10.64] ;  /* 0x000000040a0a7981 */ /* 0x000168000c1e1900 */
[----:B------:R-:W5:Y:S01]  /*2890*/  LDG.E R9, desc[UR4][R8.64] ;  /* 0x0000000408097981 */ /* 0x000f62000c1e1900 */
[----:B0-----:R-:W-:-:S03]  /*28a0*/  IADD3 R11, PT, PT, R5, UR9, RZ ;  /* 0x00000009050b7c10 */ /* 0x001fc6000fffe0ff */
[----:B------:R-:W5:Y:S01]  /*28b0*/  LDG.E R8, desc[UR4][R12.64+0x1f8] ;  /* 0x0001f8040c087981 */ /* 0x000f62000c1e1900 */
[----:B------:R-:W-:Y:S01]  /*28c0*/  FFMA R27, R7, R6, R26 ;  /* 0x00000006071b7223 */ /* 0x000fe2000000001a */
[C---:B------:R-:W-:Y:S02]  /*28d0*/  IMAD.WIDE.U32 R6, R11.reuse, 0x4, R14 ;  /* 0x000000040b067825 */ /* 0x040fe400078e000e */
[----:B------:R-:W5:Y:S04]  /*28e0*/  LDG.E R26, desc[UR4][R12.64+0x1fc] ;  /* 0x0001fc040c1a7981 */ /* 0x000f68000c1e1900 */
[----:B------:R0:W5:Y:S01]  /*28f0*/  LDG.E R25, desc[UR4][R6.64] ;  /* 0x0000000406197981 */ /* 0x000162000c1e1900 */
[----:B------:R-:W-:-:S05]  /*2900*/  IADD3 R29, PT, PT, R11, 0x152, RZ ;  /* 0x000001520b1d7810 */ /* 0x000fca0007ffe0ff */
[----:B0-----:R-:W-:-:S04]  /*2910*/  IMAD.WIDE.U32 R6, R29, 0x4, R14 ;  /* 0x000000041d067825 */ /* 0x001fc800078e000e */
[----:B--2---:R-:W-:Y:S01]  /*2920*/  FFMA R17, R16, R17, R27 ;  /* 0x0000001110117223 */ /* 0x004fe2000000001b */
[----:B------:R-:W-:-:S03]  /*2930*/  IADD3 R27, PT, PT, R11, 0xa9, RZ ;  /* 0x000000a90b1b7810 */ /* 0x000fc60007ffe0ff */
[----:B---3--:R-:W-:Y:S02]  /*2940*/  FFMA R19, R18, R19, R17 ;  /* 0x0000001312137223 */ /* 0x008fe40000000011 */
[----:B------:R-:W-:Y:S01]  /*2950*/  IMAD.WIDE.U32 R16, R27, 0x4, R14 ;  /* 0x000000041b107825 */ /* 0x000fe200078e000e */
[C---:B------:R-:W-:Y:S01]  /*2960*/  IADD3 R27, PT, PT, R11.reuse, 0x2a4, RZ ;  /* 0x000002a40b1b7810 */ /* 0x040fe20007ffe0ff */
[----:B------:R0:W2:Y:S04]  /*2970*/  LDG.E R18, desc[UR4][R6.64] ;  /* 0x0000000406127981 */ /* 0x0000a8000c1e1900 */
[----:B------:R-:W3:Y:S04]  /*2980*/  LDG.E R16, desc[UR4][R16.64] ;  /* 0x0000000410107981 */ /* 0x000ee8000c1e1900 */
[----:B------:R-:W3:Y:S01]  /*2990*/  LDG.E R17, desc[UR4][R12.64+0x200] ;  /* 0x000200040c117981 */ /* 0x000ee2000c1e1900 */
[----:B----4-:R-:W-:Y:S01]  /*29a0*/  FFMA R20, R20, R21, R19 ;  /* 0x0000001514147223 */ /* 0x010fe20000000013 */
[----:B------:R-:W-:-:S02]  /*29b0*/  IADD3 R21, PT, PT, R11, 0x1fb, RZ ;  /* 0x000001fb0b157810 */ /* 0x000fc40007ffe0ff */
[----:B------:R-:W2:Y:S01]  /*29c0*/  LDG.E R19, desc[UR4][R12.64+0x204] ;  /* 0x000204040c137981 */ /* 0x000ea2000c1e1900 */
[----:B-----5:R-:W-:Y:S02]  /*29d0*/  FFMA R23, R23, R22, R20 ;  /* 0x0000001617177223 */ /* 0x020fe40000000014 */
[----:B------:R-:W-:Y:S01]  /*29e0*/  IMAD.WIDE.U32 R20, R21, 0x4, R14 ;  /* 0x0000000415147825 */ /* 0x000fe200078e000e */
[----:B------:R-:W-:-:S03]  /*29f0*/  IADD3 R11, PT, PT, R11, 0x34d, RZ ;  /* 0x0000034d0b0b7810 */ /* 0x000fc60007ffe0ff */
[----:B------:R-:W-:Y:S01]  /*2a00*/  FFMA R24, R10, R24, R23 ;  /* 0x000000180a187223 */ /* 0x000fe20000000017 */
[--C-:B0-----:R-:W-:Y:S01]  /*2a10*/  IMAD.WIDE.U32 R6, R27, 0x4, R14.reuse ;  /* 0x000000041b067825 */ /* 0x101fe200078e000e */
[----:B------:R-:W4:Y:S03]  /*2a20*/  LDG.E R20, desc[UR4][R20.64] ;  /* 0x0000000414147981 */ /* 0x000f26000c1e1900 */
[----:B------:R-:W-:Y:S01]  /*2a30*/  IMAD.WIDE.U32 R10, R11, 0x4, R14 ;  /* 0x000000040b0a7825 */ /* 0x000fe200078e000e */
[----:B------:R0:W5:Y:S04]  /*2a40*/  LDG.E R22, desc[UR4][R6.64] ;  /* 0x0000000406167981 */ /* 0x000168000c1e1900 */
[----:B------:R-:W5:Y:S04]  /*2a50*/  LDG.E R23, desc[UR4][R12.64+0x210] ;  /* 0x000210040c177981 */ /* 0x000f68000c1e1900 */
[----:B------:R-:W4:Y:S01]  /*2a60*/  LDG.E R21, desc[UR4][R12.64+0x208] ;  /* 0x000208040c157981 */ /* 0x000f22000c1e1900 */
[----:B------:R-:W-:Y:S01]  /*2a70*/  FFMA R24, R9, R8, R24 ;  /* 0x0000000809187223 */ /* 0x000fe20000000018 */
[----:B------:R-:W-:-:S02]  /*2a80*/  IADD3 R8, PT, PT, R5, UR10, RZ ;  /* 0x0000000a05087c10 */ /* 0x000fc4000fffe0ff */
[----:B------:R-:W5:Y:S02]  /*2a90*/  LDG.E R9, desc[UR4][R12.64+0x20c] ;  /* 0x00020c040c097981 */ /* 0x000f64000c1e1900 */
[C---:B------:R-:W-:Y:S02]  /*2aa0*/  IADD3 R29, PT, PT, R8.reuse, 0xa9, RZ ;  /* 0x000000a9081d7810 */ /* 0x040fe40007ffe0ff */
[----:B------:R-:W5:Y:S01]  /*2ab0*/  LDG.E R10, desc[UR4][R10.64] ;  /* 0x000000040a0a7981 */ /* 0x000f62000c1e1900 */
[----:B------:R-:W-:Y:S01]  /*2ac0*/  FFMA R27, R25, R26, R24 ;  /* 0x0000001a191b7223 */ /* 0x000fe20000000018 */
[--C-:B------:R-:W-:Y:S02]  /*2ad0*/  IMAD.WIDE.U32 R24, R8, 0x4, R14.reuse ;  /* 0x0000000408187825 */ /* 0x100fe400078e000e */
[----:B------:R-:W5:Y:S02]  /*2ae0*/  LDG.E R26, desc[UR4][R12.64+0x218] ;  /* 0x000218040c1a7981 */ /* 0x000f64000c1e1900 */
[----:B0-----:R-:W-:-:S02]  /*2af0*/  IMAD.WIDE.U32 R6, R29, 0x4, R14 ;  /* 0x000000041d067825 */ /* 0x001fc400078e000e */
[----:B------:R-:W5:Y:S04]  /*2b00*/  LDG.E R11, desc[UR4][R12.64+0x214] ;  /* 0x000214040c0b7981 */ /* 0x000f68000c1e1900 */
[----:B------:R-:W5:Y:S04]  /*2b10*/  LDG.E R24, desc[UR4][R24.64] ;  /* 0x0000000418187981 */ /* 0x000f68000c1e1900 */
[----:B------:R0:W5:Y:S01]  /*2b20*/  LDG.E R25, desc[UR4][R6.64] ;  /* 0x0000000406197981 */ /* 0x000162000c1e1900 */
[----:B---3--:R-:W-:Y:S01]  /*2b30*/  FFMA R17, R16, R17, R27 ;  /* 0x0000001110117223 */ /* 0x008fe2000000001b */
[----:B------:R-:W-:-:S03]  /*2b40*/  IADD3 R27, PT, PT, R8, 0x152, RZ ;  /* 0x00000152081b7810 */ /* 0x000fc60007ffe0ff */
[----:B--2---:R-:W-:Y:S02]  /*2b50*/  FFMA R19, R18, R19, R17 ;  /* 0x0000001312137223 */ /* 0x004fe40000000011 */
[----:B------:R-:W-:Y:S01]  /*2b60*/  IMAD.WIDE.U32 R16, R27, 0x4, R14 ;  /* 0x000000041b107825 */ /* 0x000fe200078e000e */
[----:B------:R-:W-:-:S05]  /*2b70*/  IADD3 R27, PT, PT, R8, 0x1fb, RZ ;  /* 0x000001fb081b7810 */ /* 0x000fca0007ffe0ff */
[----:B0-----:R-:W-:Y:S01]  /*2b80*/  IMAD.WIDE.U32 R6, R27, 0x4, R14 ;  /* 0x000000041b067825 */ /* 0x001fe200078e000e */
[----:B------:R-:W-:Y:S01]  /*2b90*/  IADD3 R27, PT, PT, R8, 0x34d, RZ ;  /* 0x0000034d081b7810 */ /* 0x000fe20007ffe0ff */
[----:B------:R-:W2:Y:S04]  /*2ba0*/  LDG.E R16, desc[UR4][R16.64] ;  /* 0x0000000410107981 */ /* 0x000ea8000c1e1900 */
[----:B------:R-:W3:Y:S01]  /*2bb0*/  LDG.E R6, desc[UR4][R6.64] ;  /* 0x0000000406067981 */ /* 0x000ee2000c1e1900 */
[----:B----4-:R-:W-:Y:S01]  /*2bc0*/  FFMA R19, R20, R21, R19 ;  /* 0x0000001514137223 */ /* 0x010fe20000000013 */
[----:B------:R-:W-:Y:S02]  /*2bd0*/  IADD3 R21, PT, PT, R8, 0x2a4, RZ ;  /* 0x000002a408157810 */ /* 0x000fe40007ffe0ff */
[----:B------:R-:W3:Y:S01]  /*2be0*/  LDG.E R7, desc[UR4][R12.64+0x220] ;  /* 0x000220040c077981 */ /* 0x000ee2000c1e1900 */
[----:B-----5:R-:W-:-:S03]  /*2bf0*/  FFMA R9, R22, R9, R19 ;  /* 0x0000000916097223 */ /* 0x020fc60000000013 */
[----:B------:R-:W2:Y:S01]  /*2c00*/  LDG.E R8, desc[UR4][R12.64+0x21c] ;  /* 0x00021c040c087981 */ /* 0x000ea2000c1e1900 */
[----:B------:R-:W-:-:S04]  /*2c10*/  IMAD.WIDE.U32 R20, R21, 0x4, R14 ;  /* 0x0000000415147825 */ /* 0x000fc800078e000e */
[----:B------:R-:W-:Y:S01]  /*2c20*/  FFMA R23, R10, R23, R9 ;  /* 0x000000170a177223 */ /* 0x000fe20000000009 */
[----:B------:R-:W-:Y:S01]  /*2c30*/  IADD3 R9, PT, PT, R5, UR11, RZ ;  /* 0x0000000b05097c10 */ /* 0x000fe2000fffe0ff */
[----:B------:R-:W4:Y:S01]  /*2c40*/  LDG.E R22, desc[UR4][R12.64+0x234] ;  /* 0x000234040c167981 */ /* 0x000f22000c1e1900 */
[----:B------:R-:W-:-:S03]  /*2c50*/  IMAD.WIDE.U32 R18, R27, 0x4, R14 ;  /* 0x000000041b127825 */ /* 0x000fc600078e000e */
[----:B------:R-:W5:Y:S04]  /*2c60*/  LDG.E R17, desc[UR4][R20.64] ;  /* 0x0000000414117981 */ /* 0x000f68000c1e1900 */
[----:B------:R0:W4:Y:S04]  /*2c70*/  LDG.E R10, desc[UR4][R18.64] ;  /* 0x00000004120a7981 */ /* 0x000128000c1e1900 */
[----:B------:R-:W5:Y:S01]  /*2c80*/  LDG.E R20, desc[UR4][R12.64+0x224] ;  /* 0x000224040c147981 */ /* 0x000f62000c1e1900 */
[----:B------:R-:W-:Y:S01]  /*2c90*/  FFMA R24, R24, R11, R23 ;  /* 0x0000000b18187223 */ /* 0x000fe20000000017 */
[C---:B------:R-:W-:Y:S01]  /*2ca0*/  IADD3 R11, PT, PT, R9.reuse, 0xa9, RZ ;  /* 0x000000a9090b7810 */ /* 0x040fe20007ffe0ff */
[C---:B0-----:R-:W-:Y:S01]  /*2cb0*/  IMAD.WIDE.U32 R18, R9.reuse, 0x4, R14 ;  /* 0x0000000409127825 */ /* 0x041fe200078e000e */
[----:B------:R-:W4:Y:S01]  /*2cc0*/  LDG.E R21, desc[UR4][R12.64+0x228] ;  /* 0x000228040c157981 */ /* 0x000f22000c1e1900 */
[----:B------:R-:W-:-:S03]  /*2cd0*/  IADD3 R23, PT, PT, R9, 0x152, RZ ;  /* 0x0000015209177810 */ /* 0x000fc60007ffe0ff */
[----:B------:R0:W4:Y:S01]  /*2ce0*/  LDG.E R27, desc[UR4][R18.64] ;  /* 0x00000004121b7981 */ /* 0x000122000c1e1900 */
[----:B------:R-:W-:Y:S01]  /*2cf0*/  FFMA R26, R25, R26, R24 ;  /* 0x0000001a191a7223 */ /* 0x000fe20000000018 */
[----:B------:R-:W-:-:S06]  /*2d00*/  IMAD.WIDE.U32 R24, R11, 0x4, R14 ;  /* 0x000000040b187825 */ /* 0x000fcc00078e000e */
[----:B------:R-:W4:Y:S01]  /*2d10*/  LDG.E R24, desc[UR4][R24.64] ;  /* 0x0000000418187981 */ /* 0x000f22000c1e1900 */
[----:B0-----:R-:W-:-:S06]  /*2d20*/  IMAD.WIDE.U32 R18, R23, 0x4, R14 ;  /* 0x0000000417127825 */ /* 0x001fcc00078e000e */
[----:B------:R-:W4:Y:S04]  /*2d30*/  LDG.E R18, desc[UR4][R18.64] ;  /* 0x0000000412127981 */ /* 0x000f28000c1e1900 */
[----:B------:R-:W4:Y:S01]  /*2d40*/  LDG.E R25, desc[UR4][R12.64+0x230] ;  /* 0x000230040c197981 */ /* 0x000f22000c1e1900 */
[----:B--2---:R-:W-:Y:S01]  /*2d50*/  FFMA R11, R16, R8, R26 ;  /* 0x00000008100b7223 */ /* 0x004fe2000000001a */
[----:B------:R-:W-:-:S03]  /*2d60*/  IADD3 R26, PT, PT, R5, UR6, RZ ;  /* 0x00000006051a7c10 */ /* 0x000fc6000fffe0ff */
[----:B---3--:R-:W-:Y:S01]  /*2d70*/  FFMA R8, R6, R7, R11 ;  /* 0x0000000706087223 */ /* 0x008fe2000000000b */
[----:B------:R-:W-:Y:S01]  /*2d80*/  IADD3 R5, PT, PT, R9, 0x1fb, RZ ;  /* 0x000001fb09057810 */ /* 0x000fe20007ffe0ff */
[----:B------:R-:W-:-:S05]  /*2d90*/  IMAD.WIDE.U32 R6, R26, 0x4, R14 ;  /* 0x000000041a067825 */ /* 0x000fca00078e000e */
[----:B------:R0:W2:Y:S01]  /*2da0*/  LDG.E R11, desc[UR4][R6.64] ;  /* 0x00000004060b7981 */ /* 0x0000a2000c1e1900 */
[----:B-----5:R-:W-:Y:S01]  /*2db0*/  FFMA R23, R17, R20, R8 ;  /* 0x0000001411177223 */ /* 0x020fe20000000008 */
[----:B------:R-:W-:Y:S02]  /*2dc0*/  IADD3 R17, PT, PT, R9, 0x2a4, RZ ;  /* 0x000002a409117810 */ /* 0x000fe40007ffe0ff */
[----:B------:R-:W3:Y:S01]  /*2dd0*/  LDG.E R20, desc[UR4][R12.64+0x240] ;  /* 0x000240040c147981 */ /* 0x000ee2000c1e1900 */
[----:B0-----:R-:W-:-:S04]  /*2de0*/  IMAD.WIDE.U32 R6, R5, 0x4, R14 ;  /* 0x0000000405067825 */ /* 0x001fc800078e000e */
[----:B----4-:R-:W-:Y:S01]  /*2df0*/  FFMA R10, R10, R21, R23 ;  /* 0x000000150a0a7223 */ /* 0x010fe20000000017 */
[----:B------:R-:W-:Y:S01]  /*2e00*/  IADD3 R5, PT, PT, R9, 0x34d, RZ ;  /* 0x0000034d09057810 */ /* 0x000fe20007ffe0ff */
[----:B------:R-:W-:Y:S01]  /*2e10*/  IMAD.WIDE.U32 R8, R17, 0x4, R14 ;  /* 0x0000000411087825 */ /* 0x000fe200078e000e */
[----:B------:R0:W4:Y:S03]  /*2e20*/  LDG.E R23, desc[UR4][R6.64] ;  /* 0x0000000406177981 */ /* 0x000126000c1e1900 */
[----:B------:R-:W-:Y:S01]  /*2e30*/  FFMA R27, R27, R28, R10 ;  /* 0x0000001c1b1b7223 */ /* 0x000fe2000000000a */
[--C-:B------:R-:W-:Y:S01]  /*2e40*/  IMAD.WIDE.U32 R16, R5, 0x4, R14.reuse ;  /* 0x0000000405107825 */ /* 0x100fe200078e000e */
[----:B------:R-:W-:Y:S01]  /*2e50*/  IADD3 R19, PT, PT, R26, 0xa9, RZ ;  /* 0x000000a91a137810 */ /* 0x000fe20007ffe0ff */
[----:B------:R-:W5:Y:S04]  /*2e60*/  LDG.E R21, desc[UR4][R8.64] ;  /* 0x0000000408157981 */ /* 0x000f68000c1e1900 */
[----:B------:R-:W2:Y:S01]  /*2e70*/  LDG.E R10, desc[UR4][R12.64+0x248] ;  /* 0x000248040c0a7981 */ /* 0x000ea2000c1e1900 */
[----:B0-----:R-:W-:-:S03]  /*2e80*/  IMAD.WIDE.U32 R6, R19, 0x4, R14 ;  /* 0x0000000413067825 */ /* 0x001fc600078e000e */
[----:B------:R0:W3:Y:S04]  /*2e90*/  LDG.E R19, desc[UR4][R16.64] ;  /* 0x0000000410137981 */ /* 0x0000e8000c1e1900 */
[----:B------:R-:W2:Y:S01]  /*2ea0*/  LDG.E R9, desc[UR4][R6.64] ;  /* 0x0000000406097981 */ /* 0x000ea2000c1e1900 */
[----:B------:R-:W-:-:S03]  /*2eb0*/  FFMA R5, R24, R25, R27 ;  /* 0x0000001918057223 */ /* 0x000fc6000000001b */
[----:B------:R-:W2:Y:S04]  /*2ec0*/  LDG.E R8, desc[UR4][R12.64+0x24c] ;  /* 0x00024c040c087981 */ /* 0x000ea8000c1e1900 */
[----:B------:R-:W4:Y:S01]  /*2ed0*/  LDG.E R24, desc[UR4][R12.64+0x238] ;  /* 0x000238040c187981 */ /* 0x000f22000c1e1900 */
[----:B------:R-:W-:-:S03]  /*2ee0*/  FFMA R5, R18, R22, R5 ;  /* 0x0000001612057223 */ /* 0x000fc60000000005 */
[----:B------:R-:W5:Y:S01]  /*2ef0*/  LDG.E R22, desc[UR4][R12.64+0x23c] ;  /* 0x00023c040c167981 */ /* 0x000f62000c1e1900 */
[C---:B------:R-:W-:Y:S02]  /*2f00*/  IADD3 R25, PT, PT, R26.reuse, 0x152, RZ ;  /* 0x000001521a197810 */ /* 0x040fe40007ffe0ff */
[C---:B------:R-:W-:Y:S01]  /*2f10*/  IADD3 R27, PT, PT, R26.reuse, 0x1fb, RZ ;  /* 0x000001fb1a1b7810 */ /* 0x040fe20007ffe0ff */
[----:B------:R-:W2:Y:S02]  /*2f20*/  LDG.E R18, desc[UR4][R12.64+0x244] ;  /* 0x000244040c127981 */ /* 0x000ea4000c1e1900 */
[----:B0-----:R-:W-:Y:S02]  /*2f30*/  IMAD.WIDE.U32 R16, R25, 0x4, R14 ;  /* 0x0000000419107825 */ /* 0x001fe400078e000e */
[----:B------:R-:W2:Y:S04]  /*2f40*/  LDG.E R7, desc[UR4][R12.64+0x250] ;  /* 0x000250040c077981 */ /* 0x000ea8000c1e1900 */
[----:B------:R-:W2:Y:S04]  /*2f50*/  LDG.E R6, desc[UR4][R12.64+0x258] ;  /* 0x000258040c067981 */ /* 0x000ea8000c1e1900 */
[----:B------:R0:W2:Y:S01]  /*2f60*/  LDG.E R25, desc[UR4][R12.64+0x254] ;  /* 0x000254040c197981 */ /* 0x0000a2000c1e1900 */
[----:B------:R-:W-:-:S03]  /*2f70*/  IADD3 R29, PT, PT, R26, 0x34d, RZ ;  /* 0x0000034d1a1d7810 */ /* 0x000fc60007ffe0ff */
[----:B------:R-:W2:Y:S01]  /*2f80*/  LDG.E R17, desc[UR4][R16.64] ;  /* 0x0000000410117981 */ /* 0x000ea2000c1e1900 */
[----:B0-----:R-:W-:Y:S01]  /*2f90*/  IMAD.WIDE.U32 R12, R27, 0x4, R14 ;  /* 0x000000041b0c7825 */ /* 0x001fe200078e000e */
[----:B------:R-:W-:-:S04]  /*2fa0*/  IADD3 R27, PT, PT, R26, 0x2a4, RZ ;  /* 0x000002a41a1b7810 */ /* 0x000fc80007ffe0ff */
[----:B------:R0:W2:Y:S02]  /*2fb0*/  LDG.E R28, desc[UR4][R12.64] ;  /* 0x000000040c1c7981 */ /* 0x0000a4000c1e1900 */
[----:B0-----:R-:W-:-:S04]  /*2fc0*/  IMAD.WIDE.U32 R12, R27, 0x4, R14 ;  /* 0x000000041b0c7825 */ /* 0x001fc800078e000e */
[----:B------:R-:W-:Y:S01]  /*2fd0*/  IMAD.WIDE.U32 R14, R29, 0x4, R14 ;  /* 0x000000041d0e7825 */ /* 0x000fe200078e000e */
[----:B------:R0:W2:Y:S05]  /*2fe0*/  LDG.E R26, desc[UR4][R12.64] ;  /* 0x000000040c1a7981 */ /* 0x0000aa000c1e1900 */
[----:B------:R-:W2:Y:S01]  /*2ff0*/  LDG.E R15, desc[UR4][R14.64] ;  /* 0x000000040e0f7981 */ /* 0x000ea2000c1e1900 */
[----:B------:R-:W-:Y:S01]  /*3000*/  UMOV UR6, 0x571f7693 ;  /* 0x571f769300067882 */ /* 0x000fe20000000000 */
[----:B------:R-:W-:Y:S01]  /*3010*/  UMOV UR7, 0x3fe55555 ;  /* 0x3fe5555500077882 */ /* 0x000fe20000000000 */
[----:B0-----:R-:W-:Y:S02]  /*3020*/  HFMA2 R13, -RZ, RZ, 1.125, -9232 ;  /* 0x3c80f082ff0d7431 */ /* 0x001fe400000001ff */
[----:B----4-:R-:W-:-:S04]  /*3030*/  FFMA R24, R23, R24, R5 ;  /* 0x0000001817187223 */ /* 0x010fc80000000005 */
[----:B-----5:R-:W-:-:S04]  /*3040*/  FFMA R22, R21, R22, R24 ;  /* 0x0000001615167223 */ /* 0x020fc80000000018 */
[----:B---3--:R-:W-:-:S04]  /*3050*/  FFMA R20, R19, R20, R22 ;  /* 0x0000001413147223 */ /* 0x008fc80000000016 */
[----:B--2---:R-:W-:-:S04]  /*3060*/  FFMA R18, R11, R18, R20 ;  /* 0x000000120b127223 */ /* 0x004fc80000000014 */
[----:B------:R-:W-:-:S04]  /*3070*/  FFMA R10, R9, R10, R18 ;  /* 0x0000000a090a7223 */ /* 0x000fc80000000012 */
[----:B------:R-:W-:-:S04]  /*3080*/  FFMA R17, R17, R8, R10 ;  /* 0x0000000811117223 */ /* 0x000fc8000000000a */
[----:B------:R-:W-:-:S04]  /*3090*/  FFMA R7, R28, R7, R17 ;  /* 0x000000071c077223 */ /* 0x000fc80000000011 */
[----:B------:R-:W-:-:S04]  /*30a0*/  FFMA R26, R26, R25, R7 ;  /* 0x000000191a1a7223 */ /* 0x000fc80000000007 */
[----:B------:R-:W-:-:S04]  /*30b0*/  FFMA R26, R15, R6, R26 ;  /* 0x000000060f1a7223 */ /* 0x000fc8000000001a */
[----:B------:R-:W0:Y:S02]  /*30c0*/  F2F.F64.F32 R6, R26 ;  /* 0x0000001a00067310 */ /* 0x000e240000201800 */
[----:B0-----:R-:W-:-:S10]  /*30d0*/  DMUL R6, R6, UR6 ;  /* 0x0000000606067c28 */ /* 0x001fd40008000000 */
[----:B------:R-:W0:Y:S02]  /*30e0*/  F2F.F32.F64 R6, R6 ;  /* 0x0000000600067310 */ /* 0x000e240000301000 */
[----:B0-----:R-:W-:-:S06]  /*30f0*/  FMUL R5, |R6|, 2.8853900432586669922 ;  /* 0x4038aa3b06057820 */ /* 0x001fcc0000400200 */
[----:B------:R-:W0:Y:S01]  /*3100*/  MUFU.EX2 R5, R5 ;  /* 0x0000000500057308 */ /* 0x000e220000000800 */
[----:B------:R-:W-:Y:S01]  /*3110*/  SHF.R.U32.HI R9, RZ, 0x1f, R7 ;  /* 0x0000001fff097819 */ /* 0x000fe20000011607 */
[----:B------:R-:W-:-:S03]  /*3120*/  FMUL R10, R6, R6 ;  /* 0x00000006060a7220 */ /* 0x000fc60000400000 */
[----:B------:R-:W-:Y:S01]  /*3130*/  LOP3.LUT R9, R9, 0x1, RZ, 0xc0, !PT ;  /* 0x0000000109097812 */ /* 0x000fe200078ec0ff */
[----:B0-----:R-:W-:-:S06]  /*3140*/  FADD R8, R5, 1 ;  /* 0x3f80000005087421 */ /* 0x001fcc0000000000 */
[----:B------:R-:W0:Y:S01]  /*3150*/  MUFU.RCP R8, R8 ;  /* 0x0000000800087308 */ /* 0x000e220000001000 */
[----:B------:R-:W-:Y:S01]  /*3160*/  ISETP.NE.U32.AND P0, PT, R9, 0x1, PT ;  /* 0x000000010900780c */ /* 0x000fe20003f05070 */
[----:B------:R-:W-:Y:S01]  /*3170*/  FFMA R9, R10, R13, -0.052303962409496307373 ;  /* 0xbd563cae0a097423 */ /* 0x000fe2000000000d */
[----:B------:R-:W-:Y:S02]  /*3180*/  MOV R11, 0x3f800000 ;  /* 0x3f800000000b7802 */ /* 0x000fe40000000f00 */
[----:B------:R-:W-:Y:S01]  /*3190*/  FSETP.GE.AND P2, PT, |R6|, 0.60000002384185791016, PT ;  /* 0x3f19999a0600780b */ /* 0x000fe20003f46200 */
[----:B------:R-:W-:Y:S01]  /*31a0*/  FFMA R5, R10, R9, 0.1331529766321182251 ;  /* 0x3e0859410a057423 */ /* 0x000fe20000000009 */
[----:B------:R-:W-:-:S03]  /*31b0*/  FSETP.GE.AND P1, PT, |R6|, 9.010913848876953125, PT ;  /* 0x41102cb40600780b */ /* 0x000fc60003f26200 */
[----:B------:R-:W-:Y:S01]  /*31c0*/  FFMA R5, R10, R5, -0.33332768082618713379 ;  /* 0xbeaaa9ed0a057423 */ /* 0x000fe20000000005 */
[----:B------:R-:W-:Y:S01]  /*31d0*/  ISETP.NE.U32.AND.EX P0, PT, RZ, RZ, PT, P0 ;  /* 0x000000ffff00720c */ /* 0x000fe20003f05100 */
[----:B0-----:R-:W-:Y:S02]  /*31e0*/  FFMA R7, R8, -2, R11 ;  /* 0xc000000008077823 */ /* 0x001fe4000000000b */
[----:B------:R-:W-:Y:S01]  /*31f0*/  FFMA R5, R10, R5, RZ ;  /* 0x000000050a057223 */ /* 0x000fe200000000ff */
[----:B------:R-:W0:Y:S02]  /*3200*/  LDC.64 R8, c[0x0][0x390] ;  /* 0x0000e400ff087b82 */ /* 0x000e240000000a00 */
[----:B------:R-:W-:-:S04]  /*3210*/  FSEL R7, R7, 1, !P1 ;  /* 0x3f80000007077808 */ /* 0x000fc80004800000 */
[----:B------:R-:W-:Y:S01]  /*3220*/  FSEL R11, -|R7|, |R7|, !P0 ;  /* 0x40000007070b7208 */ /* 0x000fe20004000300 */
[----:B------:R-:W-:-:S04]  /*3230*/  @!P2 FFMA R11, R6, R5, R6 ;  /* 0x00000005060ba223 */ /* 0x000fc80000000006 */
[----:B------:R-:W1:Y:S01]  /*3240*/  F2F.F64.F32 R6, R11 ;  /* 0x0000000b00067310 */ /* 0x000e620000201800 */
[----:B------:R-:W-:Y:S01]  /*3250*/  UMOV UR6, 0x8ef34d6a ;  /* 0x8ef34d6a00067882 */ /* 0x000fe20000000000 */
[----:B------:R-:W-:Y:S01]  /*3260*/  UMOV UR7, 0x3ffb7453 ;  /* 0x3ffb745300077882 */ /* 0x000fe20000000000 */
[----:B------:R-:W-:Y:S01]  /*3270*/  IMAD R5, R2, 0x5, R0 ;  /* 0x0000000502057824 */ /* 0x000fe200078e0200 */
[----:B-1----:R-:W-:-:S03]  /*3280*/  DMUL R6, R6, UR6 ;  /* 0x0000000606067c28 */ /* 0x002fc60008000000 */
[----:B------:R-:W-:-:S07]  /*3290*/  IMAD R4, R4, 0x19, R5 ;  /* 0x0000001904047824 */ /* 0x000fce00078e0205 */
[----:B------:R-:W1:Y:S01]  /*32a0*/  F2F.F32.F64 R7, R6 ;  /* 0x0000000600077310 */ /* 0x000e620000301000 */
[----:B------:R-:W-:-:S04]  /*32b0*/  IMAD R3, R3, 0x4e2, R4 ;  /* 0x000004e203037824 */ /* 0x000fc800078e0204 */
[----:B0-----:R-:W-:-:S05]  /*32c0*/  IMAD.WIDE.U32 R2, R3, 0x4, R8 ;  /* 0x0000000403027825 */ /* 0x001fca00078e0008 */
[----:B-1----:R-:W-:Y:S01]  /*32d0*/  STG.E desc[UR4][R2.64], R7 ;  /* 0x0000000702007986 */ /* 0x002fe2000c101904 */
[----:B------:R-:W-:Y:S05]  /*32e0*/  EXIT ;  /* 0x000000000000794d */ /* 0x000fea0003800000 */
.L_x_0:
[----:B------:R-:W-:-:S00]  /*32f0*/  BRA `(.L_x_0) ;  /* 0xfffffffc00fc7947 */ /* 0x000fc0000383ffff */
[----:B------:R-:W-:-:S00]  /*3300*/  NOP ;  /* 0x0000000000007918 */ /* 0x000fc00000000000 */
[----:B------:R-:W-:-:S00]  /*3310*/  NOP ;  /* 0x0000000000007918 */ /* 0x000fc00000000000 */
[----:B------:R-:W-:-:S00]  /*3320*/  NOP ;  /* 0x0000000000007918 */ /* 0x000fc00000000000 */
[----:B------:R-:W-:-:S00]  /*3330*/  NOP ;  /* 0x0000000000007918 */ /* 0x000fc00000000000 */
[----:B------:R-:W-:-:S00]  /*3340*/  NOP ;  /* 0x0000000000007918 */ /* 0x000fc00000000000 */
[----:B------:R-:W-:-:S00]  /*3350*/  NOP ;  /* 0x0000000000007918 */ /* 0x000fc00000000000 */
[----:B------:R-:W-:-:S00]  /*3360*/  NOP ;  /* 0x0000000000007918 */ /* 0x000fc00000000000 */
[----:B------:R-:W-:-:S00]  /*3370*/  NOP ;  /* 0x0000000000007918 */ /* 0x000fc00000000000 */
.L_x_1:


//--------------------- .nv.shared.reserved.0     --------------------------
	.section	.nv.shared.reserved.0,"aw",@nobits
	.weak		__nv_reservedSMEM_offset_0_alias
	.size		__nv_reservedSMEM_offset_0_alias, 0, 64
	.other		__nv_reservedSMEM_offset_0_alias,@"STO_CUDA_RESERVED_SHARED STV_DEFAULT"
__nv_reservedSMEM_offset_0_alias:
	.zero		0
	.zero		64


//--------------------- .nv.constant0._Z18executeSecondLayerPfS_S_ --------------------------
	.section	.nv.constant0._Z18executeSecondLayerPfS_S_,"a",@progbits
	.sectionflags	@""
	.align	4
.nv.constant0._Z18executeSecondLayerPfS_S_:
	.zero		920


//--------------------- SYMBOLS --------------------------

	.type		.nv.reservedSmem.offset0,@object
	.size		.nv.reservedSmem.offset0,0x4
